	.headerflags	@"EF_CUDA_TEXMODE_UNIFIED EF_CUDA_64BIT_ADDRESS EF_CUDA_SM86 EF_CUDA_VIRTUAL_SM(EF_CUDA_SM86)"
	.elftype	@"ET_EXEC"


//--------------------- .nv.info                  --------------------------
	.section	.nv.info,"",@"SHT_CUDA_INFO"
	.align	4


	//----- nvinfo : EIATTR_REGCOUNT
	.align		4
        /*0000*/ 	.byte	0x04, 0x2f
        /*0002*/ 	.short	(.L_1 - .L_0)
	.align		4
.L_0:
        /*0004*/ 	.word	index@(triton_mm)
        /*0008*/ 	.word	0x00000064


	//----- nvinfo : EIATTR_MAX_STACK_SIZE
	.align		4
.L_1:
        /*000c*/ 	.byte	0x04, 0x23
        /*000e*/ 	.short	(.L_3 - .L_2)
	.align		4
.L_2:
        /*0010*/ 	.word	index@(triton_mm)
        /*0014*/ 	.word	0x00000000


	//----- nvinfo : EIATTR_MIN_STACK_SIZE
	.align		4
.L_3:
        /*0018*/ 	.byte	0x04, 0x12
        /*001a*/ 	.short	(.L_5 - .L_4)
	.align		4
.L_4:
        /*001c*/ 	.word	index@(triton_mm)
        /*0020*/ 	.word	0x00000000


	//----- nvinfo : EIATTR_FRAME_SIZE
	.align		4
.L_5:
        /*0024*/ 	.byte	0x04, 0x11
        /*0026*/ 	.short	(.L_7 - .L_6)
	.align		4
.L_6:
        /*0028*/ 	.word	index@(triton_mm)
        /*002c*/ 	.word	0x00000000
.L_7:


//--------------------- .nv.info.triton_mm        --------------------------
	.section	.nv.info.triton_mm,"",@"SHT_CUDA_INFO"
	.align	4


	//----- nvinfo : EIATTR_CUDA_API_VERSION
	.align		4
        /*0000*/ 	.byte	0x04, 0x37
        /*0002*/ 	.short	(.L_9 - .L_8)
.L_8:
        /*0004*/ 	.word	0x0000007b


	//----- nvinfo : EIATTR_SW2861232_WAR
	.align		4
.L_9:
        /*0008*/ 	.byte	0x01, 0x35
	.zero		2


	//----- nvinfo : EIATTR_PARAM_CBANK
	.align		4
        /*000c*/ 	.byte	0x04, 0x0a
        /*000e*/ 	.short	(.L_11 - .L_10)
	.align		4
.L_10:
        /*0010*/ 	.word	index@(.nv.constant0.triton_mm)
        /*0014*/ 	.short	0x0160
        /*0016*/ 	.short	0x001c


	//----- nvinfo : EIATTR_CBANK_PARAM_SIZE
	.align		4
.L_11:
        /*0018*/ 	.byte	0x03, 0x19
        /*001a*/ 	.short	0x001c


	//----- nvinfo : EIATTR_KPARAM_INFO
	.align		4
        /*001c*/ 	.byte	0x04, 0x17
        /*001e*/ 	.short	(.L_13 - .L_12)
.L_12:
        /*0020*/ 	.word	0x00000000
        /*0024*/ 	.short	0x0003
        /*0026*/ 	.short	0x0018
        /*0028*/ 	.byte	0x00, 0xf0, 0x11, 0x00


	//----- nvinfo : EIATTR_KPARAM_INFO
	.align		4
.L_13:
        /*002c*/ 	.byte	0x04, 0x17
        /*002e*/ 	.short	(.L_15 - .L_14)
.L_14:
        /*0030*/ 	.word	0x00000000
        /*0034*/ 	.short	0x0002
        /*0036*/ 	.short	0x0010
        /*0038*/ 	.byte	0x00, 0xf0, 0x21, 0x00


	//----- nvinfo : EIATTR_KPARAM_INFO
	.align		4
.L_15:
        /*003c*/ 	.byte	0x04, 0x17
        /*003e*/ 	.short	(.L_17 - .L_16)
.L_16:
        /*0040*/ 	.word	0x00000000
        /*0044*/ 	.short	0x0001
        /*0046*/ 	.short	0x0008
        /*0048*/ 	.byte	0x00, 0xf0, 0x21, 0x00


	//----- nvinfo : EIATTR_KPARAM_INFO
	.align		4
.L_17:
        /*004c*/ 	.byte	0x04, 0x17
        /*004e*/ 	.short	(.L_19 - .L_18)
.L_18:
        /*0050*/ 	.word	0x00000000
        /*0054*/ 	.short	0x0000
        /*0056*/ 	.short	0x0000
        /*0058*/ 	.byte	0x00, 0xf0, 0x21, 0x00


	//----- nvinfo : EIATTR_MAXREG_COUNT
	.align		4
.L_19:
        /*005c*/ 	.byte	0x03, 0x1b
        /*005e*/ 	.short	0x00ff


	//----- nvinfo : EIATTR_EXIT_INSTR_OFFSETS
	.align		4
        /*0060*/ 	.byte	0x04, 0x1c
        /*0062*/ 	.short	(.L_21 - .L_20)


	//   ....[0]....
.L_20:
        /*0064*/ 	.word	0x00000040


	//   ....[1]....
        /*0068*/ 	.word	0x00005bc0


	//   ....[2]....
        /*006c*/ 	.word	0x00005c10


	//----- nvinfo : EIATTR_MAX_THREADS
	.align		4
.L_21:
        /*0070*/ 	.byte	0x04, 0x05
        /*0072*/ 	.short	(.L_23 - .L_22)
.L_22:
        /*0074*/ 	.word	0x00000100
        /*0078*/ 	.word	0x00000001
        /*007c*/ 	.word	0x00000001
.L_23:


//--------------------- .nv.rel.action            --------------------------
	.section	.nv.rel.action,"",@"SHT_CUDA_RELOCINFO"
	.align	8
	.sectionentsize	8
        /*0000*/ 	.byte	0x73, 0x00, 0x00, 0x00, 0x00, 0x00, 0x00, 0x00, 0x00, 0x00, 0x00, 0x11, 0x25, 0x00, 0x05, 0x36


//--------------------- .nv.constant0.triton_mm   --------------------------
	.section	.nv.constant0.triton_mm,"a",@progbits
	.align	4
.nv.constant0.triton_mm:
	.zero		380


//--------------------- .text.triton_mm           --------------------------
	.section	.text.triton_mm,"ax",@progbits
	.sectionflags	@"SHF_BARRIERS=1"
	.sectioninfo	@"SHI_REGISTERS=100"
	.align	128
        .global         triton_mm
        .type           triton_mm,@function
        .size           triton_mm,(.L_x_3 - triton_mm)
        .other          triton_mm,@"STO_CUDA_ENTRY STV_DEFAULT"
triton_mm:
.text.triton_mm:
[----:B------:R-:W-:-:S02]  /*0000*/  MOV R1, c[0x0][0x28] ;  /* 0x00000a0000017a02 */ /* 0x000fc40000000f00 */
[----:B------:R-:W-:-:S05]  /*0010*/  MOV R0, c[0x0][0x178] ;  /* 0x00005e0000007a02 */ /* 0x000fca0000000f00 */
[----:B------:R-:W-:-:S05]  /*0020*/  IMAD R2, R0, 0x1900, RZ ;  /* 0x0000190000027824 */ /* 0x000fca00078e02ff */
[----:B------:R-:W-:-:S13]  /*0030*/  ISETP.NE.AND P0, PT, R2, RZ, PT ;  /* 0x000000ff0200720c */ /* 0x000fda0003f05270 */
[----:B------:R-:W-:Y:S05]  /*0040*/  @!P0 EXIT ;  /* 0x000000000000894d */ /* 0x000fea0003800000 */
[----:B------:R-:W1:Y:S01]  /*0050*/  S2R R12, SR_CTAID.X ;  /* 0x00000000000c7919 */ /* 0x000e620000002500 */
[----:B------:R-:W-:Y:S01]  /*0060*/  IMAD R0, R0, 0x32, RZ ;  /* 0x0000003200007824 */ /* 0x000fe200078e02ff */
[----:B------:R-:W-:Y:S01]  /*0070*/  ULDC.64 UR4, c[0x0][0x118] ;  /* 0x0000460000047ab9 */ /* 0x000fe20000000a00 */
[----:B------:R-:W-:Y:S01]  /*0080*/  MOV R71, 0x1 ;  /* 0x0000000100477802 */ /* 0x000fe20000000f00 */
[----:B------:R-:W2:Y:S01]  /*0090*/  S2R R16, SR_TID.X ;  /* 0x0000000000107919 */ /* 0x000ea20000002100 */
[----:B------:R-:W-:Y:S01]  /*00a0*/  MOV R70, 0xffffffc0 ;  /* 0xffffffc000467802 */ /* 0x000fe20000000f00 */
[----:B------:R-:W-:Y:S01]  /*00b0*/  CS2R R26, SRZ ;  /* 0x00000000001a7805 */ /* 0x000fe2000001ff00 */
[----:B------:R-:W-:Y:S01]  /*00c0*/  IADD3 R2, R0, 0x3f, RZ ;  /* 0x0000003f00027810 */ /* 0x000fe20007ffe0ff */
[----:B------:R-:W-:Y:S01]  /*00d0*/  CS2R R28, SRZ ;  /* 0x00000000001c7805 */ /* 0x000fe2000001ff00 */
[----:B------:R-:W-:Y:S01]  /*00e0*/  IABS R11, R0 ;  /* 0x00000000000b7213 */ /* 0x000fe20000000000 */
[----:B------:R-:W-:Y:S01]  /*00f0*/  CS2R R30, SRZ ;  /* 0x00000000001e7805 */ /* 0x000fe2000001ff00 */
[----:B------:R-:W-:-:S02]  /*0100*/  UMOV UR6, URZ ;  /* 0x0000003f00067c82 */ /* 0x000fc40008000000 */
[----:B------:R-:W-:Y:S02]  /*0110*/  UMOV UR7, URZ ;  /* 0x0000003f00077c82 */ /* 0x000fe40008000000 */
[----:B------:R-:W-:Y:S01]  /*0120*/  UMOV UR8, 0x8000 ;  /* 0x0000800000087882 */ /* 0x000fe20000000000 */
[----:B-1----:R-:W-:Y:S02]  /*0130*/  SHF.R.S32.HI R3, RZ, 0x1f, R12 ;  /* 0x0000001fff037819 */ /* 0x002fe4000001140c */
[----:B------:R-:W-:Y:S02]  /*0140*/  ISETP.GE.AND P1, PT, R12, RZ, PT ;  /* 0x000000ff0c00720c */ /* 0x000fe40003f26270 */
[----:B------:R-:W-:Y:S02]  /*0150*/  LEA.HI R4, R3, R12, RZ, 0x4 ;  /* 0x0000000c03047211 */ /* 0x000fe400078f20ff */
[----:B------:R-:W-:Y:S02]  /*0160*/  SHF.R.S32.HI R3, RZ, 0x1f, R2 ;  /* 0x0000001fff037819 */ /* 0x000fe40000011402 */
[----:B------:R-:W-:-:S02]  /*0170*/  SHF.R.S32.HI R5, RZ, 0x4, R4 ;  /* 0x00000004ff057819 */ /* 0x000fc40000011404 */
[----:B------:R-:W-:Y:S02]  /*0180*/  LEA.HI R3, R3, R2, RZ, 0x6 ;  /* 0x0000000203037211 */ /* 0x000fe400078f30ff */
[----:B------:R-:W-:Y:S02]  /*0190*/  SHF.L.U32 R6, R5, 0x3, RZ ;  /* 0x0000000305067819 */ /* 0x000fe400000006ff */
[----:B------:R-:W-:Y:S02]  /*01a0*/  MOV R2, RZ ;  /* 0x000000ff00027202 */ /* 0x000fe40000000f00 */
[----:B------:R-:W-:Y:S02]  /*01b0*/  LEA.HI.SX32 R3, R3, -R6, 0x1a ;  /* 0x8000000603037211 */ /* 0x000fe400078fd2ff */
[----:B------:R-:W-:Y:S02]  /*01c0*/  LOP3.LUT R4, R4, 0xfffffff0, RZ, 0xc0, !PT ;  /* 0xfffffff004047812 */ /* 0x000fe400078ec0ff */
[----:B------:R-:W-:-:S02]  /*01d0*/  IMNMX R7, R3, 0x8, PT ;  /* 0x0000000803077817 */ /* 0x000fc40003800200 */
[----:B------:R-:W-:Y:S02]  /*01e0*/  IADD3 R4, -R4, R12, RZ ;  /* 0x0000000c04047210 */ /* 0x000fe40007ffe1ff */
[-C--:B------:R-:W-:Y:S02]  /*01f0*/  IABS R14, R7.reuse ;  /* 0x00000007000e7213 */ /* 0x080fe40000000000 */
[----:B------:R-:W-:Y:S02]  /*0200*/  IABS R10, R7 ;  /* 0x00000007000a7213 */ /* 0x000fe40000000000 */
[----:B------:R-:W1:Y:S01]  /*0210*/  I2F.RP R5, R14 ;  /* 0x0000000e00057306 */ /* 0x000e620000209400 */
[----:B--2---:R-:W-:Y:S02]  /*0220*/  SHF.L.U32 R77, R16, 0x2, RZ ;  /* 0x00000002104d7819 */ /* 0x004fe400000006ff */
[----:B------:R-:W-:Y:S02]  /*0230*/  IADD3 R10, RZ, -R10, RZ ;  /* 0x8000000aff0a7210 */ /* 0x000fe40007ffe0ff */
[----:B------:R-:W-:-:S02]  /*0240*/  LOP3.LUT R77, R77, 0x3c, RZ, 0xc0, !PT ;  /* 0x0000003c4d4d7812 */ /* 0x000fc400078ec0ff */
[----:B------:R-:W-:-:S04]  /*0250*/  SHF.L.U32 R72, R16, 0x4, RZ ;  /* 0x0000000410487819 */ /* 0x000fc800000006ff */
[----:B------:R-:W-:Y:S01]  /*0260*/  LOP3.LUT R72, R72, 0x3f00, RZ, 0xc0, !PT ;  /* 0x00003f0048487812 */ /* 0x000fe200078ec0ff */
[----:B-1----:R-:W1:Y:S02]  /*0270*/  MUFU.RCP R5, R5 ;  /* 0x0000000500057308 */ /* 0x002e640000001000 */
[----:B-1----:R-:W-:Y:S02]  /*0280*/  IADD3 R3, R5, 0xffffffe, RZ ;  /* 0x0ffffffe05037810 */ /* 0x002fe40007ffe0ff */
[----:B------:R-:W-:-:S04]  /*0290*/  IABS R5, R12 ;  /* 0x0000000c00057213 */ /* 0x000fc80000000000 */
[----:B------:R-:W1:Y:S02]  /*02a0*/  F2I.FTZ.U32.TRUNC.NTZ R3, R3 ;  /* 0x0000000300037305 */ /* 0x000e64000021f000 */
[----:B-1----:R-:W-:-:S05]  /*02b0*/  IADD3 R9, RZ, -R3, RZ ;  /* 0x80000003ff097210 */ /* 0x002fca0007ffe0ff */
[----:B------:R-:W-:-:S04]  /*02c0*/  IMAD R9, R9, R14, RZ ;  /* 0x0000000e09097224 */ /* 0x000fc800078e02ff */
[----:B------:R-:W-:Y:S01]  /*02d0*/  IMAD.HI.U32 R8, R3, R9, R2 ;  /* 0x0000000903087227 */ /* 0x000fe200078e0002 */
[----:B------:R-:W-:-:S04]  /*02e0*/  MOV R2, R11 ;  /* 0x0000000b00027202 */ /* 0x000fc80000000f00 */
[----:B------:R-:W1:Y:S01]  /*02f0*/  I2F.RP R11, R2 ;  /* 0x00000002000b7306 */ /* 0x000e620000209400 */
[----:B------:R-:W-:-:S04]  /*0300*/  IMAD.HI.U32 R3, R8, R5, RZ ;  /* 0x0000000508037227 */ /* 0x000fc800078e00ff */
[----:B------:R-:W-:Y:S01]  /*0310*/  IMAD R3, R3, R10, R5 ;  /* 0x0000000a03037224 */ /* 0x000fe200078e0205 */
[----:B------:R-:W-:Y:S02]  /*0320*/  IABS R5, R4 ;  /* 0x0000000400057213 */ /* 0x000fe40000000000 */
[----:B------:R-:W-:Y:S02]  /*0330*/  LOP3.LUT R4, R4, R7, RZ, 0x3c, !PT ;  /* 0x0000000704047212 */ /* 0x000fe400078e3cff */
[----:B------:R-:W-:Y:S01]  /*0340*/  ISETP.GT.U32.AND P0, PT, R14, R3, PT ;  /* 0x000000030e00720c */ /* 0x000fe20003f04070 */
[----:B------:R-:W-:Y:S01]  /*0350*/  IMAD.HI.U32 R9, R8, R5, RZ ;  /* 0x0000000508097227 */ /* 0x000fe200078e00ff */
[----:B------:R-:W-:Y:S02]  /*0360*/  LOP3.LUT R8, RZ, R7, RZ, 0x33, !PT ;  /* 0x00000007ff087212 */ /* 0x000fe400078e33ff */
[----:B------:R-:W-:Y:S01]  /*0370*/  ISETP.GE.AND P3, PT, R4, RZ, PT ;  /* 0x000000ff0400720c */ /* 0x000fe20003f66270 */
[----:B------:R-:W-:Y:S01]  /*0380*/  IMAD R10, R9, R10, R5 ;  /* 0x0000000a090a7224 */ /* 0x000fe200078e0205 */
[----:B-1----:R-:W1:Y:S01]  /*0390*/  MUFU.RCP R11, R11 ;  /* 0x0000000b000b7308 */ /* 0x002e620000001000 */
[----:B------:R-:W-:-:S03]  /*03a0*/  MOV R4, RZ ;  /* 0x000000ff00047202 */ /* 0x000fc60000000f00 */
[----:B------:R-:W-:-:S03]  /*03b0*/  ISETP.GT.U32.AND P2, PT, R14, R10, PT ;  /* 0x0000000a0e00720c */ /* 0x000fc60003f44070 */
[----:B------:R-:W-:-:S04]  /*03c0*/  @!P0 IADD3 R3, R3, -R14, RZ ;  /* 0x8000000e03038210 */ /* 0x000fc80007ffe0ff */
[----:B------:R-:W-:Y:S02]  /*03d0*/  ISETP.GT.U32.AND P0, PT, R14, R3, PT ;  /* 0x000000030e00720c */ /* 0x000fe40003f04070 */
[----:B-1----:R-:W-:-:S04]  /*03e0*/  IADD3 R5, R11, 0xffffffe, RZ ;  /* 0x0ffffffe0b057810 */ /* 0x002fc80007ffe0ff */
[-C--:B------:R-:W-:Y:S02]  /*03f0*/  @!P2 IADD3 R10, R10, -R14.reuse, RZ ;  /* 0x8000000e0a0aa210 */ /* 0x080fe40007ffe0ff */
[----:B------:R-:W-:Y:S01]  /*0400*/  @!P2 IADD3 R9, R9, 0x1, RZ ;  /* 0x000000010909a810 */ /* 0x000fe20007ffe0ff */
[----:B------:R-:W1:Y:S04]  /*0410*/  F2I.FTZ.U32.TRUNC.NTZ R5, R5 ;  /* 0x0000000500057305 */ /* 0x000e68000021f000 */
[----:B------:R-:W-:Y:S02]  /*0420*/  @!P0 IADD3 R3, R3, -R14, RZ ;  /* 0x8000000e03038210 */ /* 0x000fe40007ffe0ff */
[----:B------:R-:W-:Y:S02]  /*0430*/  ISETP.NE.AND P0, PT, R7, RZ, PT ;  /* 0x000000ff0700720c */ /* 0x000fe40003f05270 */
[----:B------:R-:W-:-:S02]  /*0440*/  @!P1 IADD3 R3, -R3, RZ, RZ ;  /* 0x000000ff03039210 */ /* 0x000fc40007ffe1ff */
[----:B------:R-:W-:Y:S02]  /*0450*/  SHF.R.U32.HI R7, RZ, 0x4, R16 ;  /* 0x00000004ff077819 */ /* 0x000fe40000011610 */
[----:B------:R-:W-:Y:S02]  /*0460*/  SEL R3, R8, R3, !P0 ;  /* 0x0000000308037207 */ /* 0x000fe40004000000 */
[----:B------:R-:W-:Y:S02]  /*0470*/  ISETP.GE.U32.AND P1, PT, R10, R14, PT ;  /* 0x0000000e0a00720c */ /* 0x000fe40003f26070 */
[----:B------:R-:W-:Y:S02]  /*0480*/  IADD3 R66, R6, R3, RZ ;  /* 0x0000000306427210 */ /* 0x000fe40007ffe0ff */
[----:B-1----:R-:W-:Y:S02]  /*0490*/  IADD3 R11, RZ, -R5, RZ ;  /* 0x80000005ff0b7210 */ /* 0x002fe40007ffe0ff */
[----:B------:R-:W-:-:S02]  /*04a0*/  SGXT.U32 R6, R7, 0x4 ;  /* 0x000000040706781a */ /* 0x000fc40000000000 */
[----:B------:R-:W-:Y:S01]  /*04b0*/  SHF.L.U32 R66, R66, 0x6, RZ ;  /* 0x0000000642427819 */ /* 0x000fe200000006ff */
[----:B------:R-:W-:Y:S01]  /*04c0*/  IMAD R3, R11, R2, RZ ;  /* 0x000000020b037224 */ /* 0x000fe200078e02ff */
[----:B------:R-:W-:Y:S02]  /*04d0*/  IABS R10, R0 ;  /* 0x00000000000a7213 */ /* 0x000fe40000000000 */
[C---:B------:R-:W-:Y:S01]  /*04e0*/  LOP3.LUT R69, R66.reuse, R6, RZ, 0xfc, !PT ;  /* 0x0000000642457212 */ /* 0x040fe200078efcff */
[----:B------:R-:W-:Y:S01]  /*04f0*/  IMAD.HI.U32 R4, R5, R3, R4 ;  /* 0x0000000305047227 */ /* 0x000fe200078e0004 */
[----:B------:R-:W-:Y:S02]  /*0500*/  LOP3.LUT R68, R66, 0x10, R6, 0xfe, !PT ;  /* 0x0000001042447812 */ /* 0x000fe400078efe06 */
[----:B------:R-:W-:Y:S02]  /*0510*/  IABS R7, R69 ;  /* 0x0000004500077213 */ /* 0x000fe40000000000 */
[----:B------:R-:W-:-:S02]  /*0520*/  IABS R11, R68 ;  /* 0x00000044000b7213 */ /* 0x000fc40000000000 */
[----:B------:R-:W-:Y:S01]  /*0530*/  IADD3 R10, RZ, -R10, RZ ;  /* 0x8000000aff0a7210 */ /* 0x000fe20007ffe0ff */
[----:B------:R-:W-:Y:S01]  /*0540*/  IMAD.HI.U32 R3, R4, R7, RZ ;  /* 0x0000000704037227 */ /* 0x000fe200078e00ff */
[----:B------:R-:W-:Y:S02]  /*0550*/  @P1 IADD3 R9, R9, 0x1, RZ ;  /* 0x0000000109091810 */ /* 0x000fe40007ffe0ff */
[--C-:B------:R-:W-:Y:S01]  /*0560*/  LOP3.LUT R67, R66, 0x20, R6.reuse, 0xfe, !PT ;  /* 0x0000002042437812 */ /* 0x100fe200078efe06 */
[----:B------:R-:W-:Y:S01]  /*0570*/  IMAD.HI.U32 R5, R4, R11, RZ ;  /* 0x0000000b04057227 */ /* 0x000fe200078e00ff */
[----:B------:R-:W-:Y:S02]  /*0580*/  LOP3.LUT R66, R66, 0x30, R6, 0xfe, !PT ;  /* 0x0000003042427812 */ /* 0x000fe400078efe06 */
[----:B------:R-:W-:Y:S01]  /*0590*/  IABS R13, R67 ;  /* 0x00000043000d7213 */ /* 0x000fe20000000000 */
[-C--:B------:R-:W-:Y:S01]  /*05a0*/  IMAD R3, R3, R10.reuse, R7 ;  /* 0x0000000a03037224 */ /* 0x080fe200078e0207 */
[----:B------:R-:W-:Y:S01]  /*05b0*/  @!P3 IADD3 R9, -R9, RZ, RZ ;  /* 0x000000ff0909b210 */ /* 0x000fe20007ffe1ff */
[----:B------:R-:W-:Y:S01]  /*05c0*/  IMAD R5, R5, R10, R11 ;  /* 0x0000000a05057224 */ /* 0x000fe200078e020b */
[----:B------:R-:W-:Y:S01]  /*05d0*/  IABS R15, R66 ;  /* 0x00000042000f7213 */ /* 0x000fe20000000000 */
[----:B------:R-:W-:Y:S01]  /*05e0*/  IMAD.HI.U32 R7, R4, R13, RZ ;  /* 0x0000000d04077227 */ /* 0x000fe200078e00ff */
[----:B------:R-:W-:-:S02]  /*05f0*/  SEL R8, R8, R9, !P0 ;  /* 0x0000000908087207 */ /* 0x000fc40004000000 */
[----:B------:R-:W-:Y:S01]  /*0600*/  ISETP.GT.U32.AND P0, PT, R2, R3, PT ;  /* 0x000000030200720c */ /* 0x000fe20003f04070 */
[----:B------:R-:W-:Y:S01]  /*0610*/  IMAD.HI.U32 R4, R4, R15, RZ ;  /* 0x0000000f04047227 */ /* 0x000fe200078e00ff */
[----:B------:R-:W-:Y:S02]  /*0620*/  ISETP.GT.U32.AND P1, PT, R2, R5, PT ;  /* 0x000000050200720c */ /* 0x000fe40003f24070 */
[----:B------:R-:W-:Y:S01]  /*0630*/  SHF.R.S32.HI R11, RZ, 0x19, R8 ;  /* 0x00000019ff0b7819 */ /* 0x000fe20000011408 */
[-C--:B------:R-:W-:Y:S01]  /*0640*/  IMAD R7, R7, R10.reuse, R13 ;  /* 0x0000000a07077224 */ /* 0x080fe200078e020d */
[----:B------:R-:W-:Y:S01]  /*0650*/  SHF.L.U32 R65, R8, 0x6, RZ ;  /* 0x0000000608417819 */ /* 0x000fe200000006ff */
[----:B------:R-:W-:Y:S01]  /*0660*/  IMAD R9, R4, R10, R15 ;  /* 0x0000000a04097224 */ /* 0x000fe200078e020f */
[----:B------:R-:W-:Y:S02]  /*0670*/  SGXT R4, R11, 0x1 ;  /* 0x000000010b04781a */ /* 0x000fe40000000200 */
[----:B------:R-:W-:-:S02]  /*0680*/  ISETP.GT.U32.AND P2, PT, R2, R7, PT ;  /* 0x000000070200720c */ /* 0x000fc40003f44070 */
[C---:B------:R-:W-:Y:S02]  /*0690*/  ISETP.GT.U32.AND P3, PT, R2.reuse, R9, PT ;  /* 0x000000090200720c */ /* 0x040fe40003f64070 */
[-C--:B------:R-:W-:Y:S02]  /*06a0*/  @!P0 IADD3 R3, R3, -R2.reuse, RZ ;  /* 0x8000000203038210 */ /* 0x080fe40007ffe0ff */
[----:B------:R-:W-:Y:S02]  /*06b0*/  @!P1 IADD3 R5, R5, -R2, RZ ;  /* 0x8000000205059210 */ /* 0x000fe40007ffe0ff */
[C---:B------:R-:W-:Y:S02]  /*06c0*/  ISETP.GT.U32.AND P1, PT, R2.reuse, R3, PT ;  /* 0x000000030200720c */ /* 0x040fe40003f24070 */
[----:B------:R-:W-:Y:S02]  /*06d0*/  ISETP.GT.U32.AND P4, PT, R2, R5, PT ;  /* 0x000000050200720c */ /* 0x000fe40003f84070 */
[----:B------:R-:W-:-:S02]  /*06e0*/  ISETP.GE.AND P0, PT, R66, RZ, PT ;  /* 0x000000ff4200720c */ /* 0x000fc40003f06270 */
[-C--:B------:R-:W-:Y:S02]  /*06f0*/  @!P2 IADD3 R7, R7, -R2.reuse, RZ ;  /* 0x800000020707a210 */ /* 0x080fe40007ffe0ff */
[-C--:B------:R-:W-:Y:S02]  /*0700*/  @!P3 IADD3 R9, R9, -R2.reuse, RZ ;  /* 0x800000020909b210 */ /* 0x080fe40007ffe0ff */
[C---:B------:R-:W-:Y:S02]  /*0710*/  ISETP.GT.U32.AND P5, PT, R2.reuse, R7, PT ;  /* 0x000000070200720c */ /* 0x040fe40003fa4070 */
[----:B------:R-:W-:Y:S02]  /*0720*/  ISETP.GT.U32.AND P6, PT, R2, R9, PT ;  /* 0x000000090200720c */ /* 0x000fe40003fc4070 */
[----:B------:R-:W-:Y:S02]  /*0730*/  @!P1 IADD3 R3, R3, -R2, RZ ;  /* 0x8000000203039210 */ /* 0x000fe40007ffe0ff */
[----:B------:R-:W-:-:S02]  /*0740*/  ISETP.GE.AND P3, PT, R69, RZ, PT ;  /* 0x000000ff4500720c */ /* 0x000fc40003f66270 */
[----:B------:R-:W-:Y:S02]  /*0750*/  ISETP.GE.AND P2, PT, R68, RZ, PT ;  /* 0x000000ff4400720c */ /* 0x000fe40003f46270 */
[----:B------:R-:W-:Y:S02]  /*0760*/  ISETP.GE.AND P1, PT, R67, RZ, PT ;  /* 0x000000ff4300720c */ /* 0x000fe40003f26270 */
[C---:B------:R-:W-:Y:S02]  /*0770*/  LOP3.LUT R13, R65.reuse, R6, RZ, 0xfc, !PT ;  /* 0x00000006410d7212 */ /* 0x040fe400078efcff */
[C-C-:B------:R-:W-:Y:S02]  /*0780*/  LOP3.LUT R15, R65.reuse, 0x10, R6.reuse, 0xfe, !PT ;  /* 0x00000010410f7812 */ /* 0x140fe400078efe06 */
[C-C-:B------:R-:W-:Y:S02]  /*0790*/  LOP3.LUT R12, R65.reuse, 0x20, R6.reuse, 0xfe, !PT ;  /* 0x00000020410c7812 */ /* 0x140fe400078efe06 */
[----:B------:R-:W-:-:S02]  /*07a0*/  LOP3.LUT R17, R65, 0x30, R6, 0xfe, !PT ;  /* 0x0000003041117812 */ /* 0x000fc400078efe06 */
[C---:B------:R-:W-:Y:S02]  /*07b0*/  LEA.HI R8, R4.reuse, R13, RZ, 0x7 ;  /* 0x0000000d04087211 */ /* 0x040fe400078f38ff */
[C---:B------:R-:W-:Y:S02]  /*07c0*/  LEA.HI R10, R4.reuse, R15, RZ, 0x7 ;  /* 0x0000000f040a7211 */ /* 0x040fe400078f38ff */
[C---:B------:R-:W-:Y:S02]  /*07d0*/  LEA.HI R11, R4.reuse, R12, RZ, 0x7 ;  /* 0x0000000c040b7211 */ /* 0x040fe400078f38ff */
[----:B------:R-:W-:Y:S02]  /*07e0*/  LEA.HI R4, R4, R17, RZ, 0x7 ;  /* 0x0000001104047211 */ /* 0x000fe400078f38ff */
[-C--:B------:R-:W-:Y:S02]  /*07f0*/  @!P4 IADD3 R5, R5, -R2.reuse, RZ ;  /* 0x800000020505c210 */ /* 0x080fe40007ffe0ff */
[----:B------:R-:W-:-:S02]  /*0800*/  @!P5 IADD3 R7, R7, -R2, RZ ;  /* 0x800000020707d210 */ /* 0x000fc40007ffe0ff */
[----:B------:R-:W-:Y:S02]  /*0810*/  @!P6 IADD3 R9, R9, -R2, RZ ;  /* 0x800000020909e210 */ /* 0x000fe40007ffe0ff */
[----:B------:R-:W-:Y:S02]  /*0820*/  LOP3.LUT R8, R8, 0xffffff80, RZ, 0xc0, !PT ;  /* 0xffffff8008087812 */ /* 0x000fe400078ec0ff */
[----:B------:R-:W-:Y:S02]  /*0830*/  LOP3.LUT R4, R4, 0xffffff80, RZ, 0xc0, !PT ;  /* 0xffffff8004047812 */ /* 0x000fe400078ec0ff */
[----:B------:R-:W-:Y:S02]  /*0840*/  ISETP.NE.AND P4, PT, R0, RZ, PT ;  /* 0x000000ff0000720c */ /* 0x000fe40003f85270 */
[----:B------:R-:W-:Y:S02]  /*0850*/  LOP3.LUT R11, R11, 0xffffff80, RZ, 0xc0, !PT ;  /* 0xffffff800b0b7812 */ /* 0x000fe400078ec0ff */
[----:B------:R-:W-:-:S02]  /*0860*/  LOP3.LUT R0, RZ, R0, RZ, 0x33, !PT ;  /* 0x00000000ff007212 */ /* 0x000fc400078e33ff */
[----:B------:R-:W-:Y:S02]  /*0870*/  @!P3 IADD3 R3, -R3, RZ, RZ ;  /* 0x000000ff0303b210 */ /* 0x000fe40007ffe1ff */
[----:B------:R-:W-:Y:S02]  /*0880*/  @!P2 IADD3 R5, -R5, RZ, RZ ;  /* 0x000000ff0505a210 */ /* 0x000fe40007ffe1ff */
[----:B------:R-:W-:Y:S02]  /*0890*/  @!P1 IADD3 R7, -R7, RZ, RZ ;  /* 0x000000ff07079210 */ /* 0x000fe40007ffe1ff */
[----:B------:R-:W-:Y:S02]  /*08a0*/  @!P0 IADD3 R9, -R9, RZ, RZ ;  /* 0x000000ff09098210 */ /* 0x000fe40007ffe1ff */
[----:B------:R-:W-:Y:S02]  /*08b0*/  LOP3.LUT R10, R10, 0xffffff80, RZ, 0xc0, !PT ;  /* 0xffffff800a0a7812 */ /* 0x000fe400078ec0ff */
[----:B------:R-:W-:-:S02]  /*08c0*/  IADD3 R8, R13, -R8, RZ ;  /* 0x800000080d087210 */ /* 0x000fc40007ffe0ff */
[----:B------:R-:W-:Y:S02]  /*08d0*/  IADD3 R14, R17, -R4, RZ ;  /* 0x80000004110e7210 */ /* 0x000fe40007ffe0ff */
[----:B------:R-:W-:Y:S01]  /*08e0*/  IADD3 R12, R12, -R11, RZ ;  /* 0x8000000b0c0c7210 */ /* 0x000fe20007ffe0ff */
[--C-:B------:R-:W-:Y:S01]  /*08f0*/  IMAD R8, R8, 0xac, R77.reuse ;  /* 0x000000ac08087824 */ /* 0x100fe200078e024d */
[----:B------:R-:W-:Y:S01]  /*0900*/  SEL R20, R0, R3, !P4 ;  /* 0x0000000300147207 */ /* 0x000fe20006000000 */
[--C-:B------:R-:W-:Y:S01]  /*0910*/  IMAD R18, R14, 0xac, R77.reuse ;  /* 0x000000ac0e127824 */ /* 0x100fe200078e024d */
[----:B------:R-:W-:Y:S01]  /*0920*/  SEL R22, R0, R5, !P4 ;  /* 0x0000000500167207 */ /* 0x000fe20006000000 */
[--C-:B------:R-:W-:Y:S01]  /*0930*/  IMAD R14, R12, 0xac, R77.reuse ;  /* 0x000000ac0c0e7824 */ /* 0x100fe200078e024d */
[C---:B------:R-:W-:Y:S02]  /*0940*/  SEL R24, R0.reuse, R7, !P4 ;  /* 0x0000000700187207 */ /* 0x040fe40006000000 */
[----:B------:R-:W-:Y:S01]  /*0950*/  SEL R4, R0, R9, !P4 ;  /* 0x0000000900047207 */ /* 0x000fe20006000000 */
[----:B------:R-:W-:Y:S01]  /*0960*/  IMAD R5, R22, 0xac, R77 ;  /* 0x000000ac16057824 */ /* 0x000fe200078e024d */
[----:B------:R-:W-:-:S02]  /*0970*/  IADD3 R10, R15, -R10, RZ ;  /* 0x8000000a0f0a7210 */ /* 0x000fc40007ffe0ff */
[C---:B------:R-:W-:Y:S02]  /*0980*/  LOP3.LUT R0, R6.reuse, 0x10, RZ, 0xfc, !PT ;  /* 0x0000001006007812 */ /* 0x040fe400078efcff */
[----:B------:R-:W-:Y:S01]  /*0990*/  LOP3.LUT R2, R6, 0x20, RZ, 0xfc, !PT ;  /* 0x0000002006027812 */ /* 0x000fe200078efcff */
[----:B------:R-:W-:Y:S01]  /*09a0*/  IMAD R12, R10, 0xac, R77 ;  /* 0x000000ac0a0c7824 */ /* 0x000fe200078e024d */
[CC--:B------:R-:W-:Y:S02]  /*09b0*/  LEA R75, R6.reuse, R77.reuse, 0x6 ;  /* 0x0000004d064b7211 */ /* 0x0c0fe400078e30ff */
[----:B------:R-:W-:Y:S02]  /*09c0*/  MOV R7, 0x4 ;  /* 0x0000000400077802 */ /* 0x000fe40000000f00 */
[----:B------:R-:W-:Y:S02]  /*09d0*/  LOP3.LUT R6, R6, 0x30, RZ, 0xfc, !PT ;  /* 0x0000003006067812 */ /* 0x000fe400078efcff */
[----:B------:R-:W-:Y:S01]  /*09e0*/  LEA R2, R2, R77, 0x6 ;  /* 0x0000004d02027211 */ /* 0x000fe200078e30ff */
[----:B------:R-:W-:Y:S01]  /*09f0*/  IMAD.WIDE R10, R8, R7, c[0x0][0x168] ;  /* 0x00005a00080a7625 */ /* 0x000fe200078e0207 */
[----:B------:R-:W-:-:S02]  /*0a00*/  LEA R6, R6, R77, 0x6 ;  /* 0x0000004d06067211 */ /* 0x000fc400078e30ff */
[----:B------:R-:W-:Y:S01]  /*0a10*/  LEA R0, R0, R77, 0x6 ;  /* 0x0000004d00007211 */ /* 0x000fe200078e30ff */
[--C-:B------:R-:W-:Y:S01]  /*0a20*/  IMAD R8, R20, 0xac, R77.reuse ;  /* 0x000000ac14087824 */ /* 0x100fe200078e024d */
[----:B------:R-:W-:Y:S01]  /*0a30*/  SHF.L.U32 R76, R2, 0x2, RZ ;  /* 0x00000002024c7819 */ /* 0x000fe200000006ff */
[--C-:B------:R-:W-:Y:S01]  /*0a40*/  IMAD R2, R24, 0xac, R77.reuse ;  /* 0x000000ac18027824 */ /* 0x100fe200078e024d */
[----:B------:R-:W-:Y:S01]  /*0a50*/  SHF.L.U32 R74, R6, 0x2, RZ ;  /* 0x00000002064a7819 */ /* 0x000fe200000006ff */
[----:B------:R-:W-:Y:S01]  /*0a60*/  IMAD R6, R4, 0xac, R77 ;  /* 0x000000ac04067824 */ /* 0x000fe200078e024d */
[----:B------:R-:W-:Y:S01]  /*0a70*/  SHF.L.U32 R75, R75, 0x2, RZ ;  /* 0x000000024b4b7819 */ /* 0x000fe200000006ff */
[-C--:B------:R-:W-:Y:S01]  /*0a80*/  IMAD.WIDE R8, R8, R7.reuse, c[0x0][0x160] ;  /* 0x0000580008087625 */ /* 0x080fe200078e0207 */
[----:B------:R-:W-:Y:S01]  /*0a90*/  SHF.L.U32 R73, R0, 0x2, RZ ;  /* 0x0000000200497819 */ /* 0x000fe200000006ff */
[----:B------:R-:W-:Y:S02]  /*0aa0*/  CS2R R24, SRZ ;  /* 0x0000000000187805 */ /* 0x000fe4000001ff00 */
[-C--:B------:R-:W-:Y:S01]  /*0ab0*/  IMAD.WIDE R4, R5, R7.reuse, c[0x0][0x160] ;  /* 0x0000580005047625 */ /* 0x080fe200078e0207 */
[----:B------:R1:W-:Y:S03]  /*0ac0*/  LDGSTS.E.BYPASS.128 [R75], [R8.64] ;  /* 0x00000000084b7fae */ /* 0x0003e6000b901c44 */
[-C--:B------:R-:W-:Y:S01]  /*0ad0*/  IMAD.WIDE R18, R18, R7.reuse, c[0x0][0x168] ;  /* 0x00005a0012127625 */ /* 0x080fe200078e0207 */
[----:B------:R2:W-:Y:S03]  /*0ae0*/  LDGSTS.E.BYPASS.128 [R73], [R4.64] ;  /* 0x0000000004497fae */ /* 0x0005e6000b901c44 */
[----:B------:R-:W-:Y:S01]  /*0af0*/  IMAD.WIDE R14, R14, R7, c[0x0][0x168] ;  /* 0x00005a000e0e7625 */ /* 0x000fe200078e0207 */
[----:B------:R-:W-:-:S03]  /*0b00*/  IADD3 R64, P0, R18, 0x200, RZ ;  /* 0x0000020012407810 */ /* 0x000fc60007f1e0ff */
[----:B------:R-:W-:Y:S01]  /*0b10*/  IMAD.WIDE R12, R12, R7, c[0x0][0x168] ;  /* 0x00005a000c0c7625 */ /* 0x000fe200078e0207 */
[----:B------:R-:W-:Y:S02]  /*0b20*/  IADD3 R62, P1, R14, 0x200, RZ ;  /* 0x000002000e3e7810 */ /* 0x000fe40007f3e0ff */
[----:B------:R-:W-:Y:S01]  /*0b30*/  IADD3.X R63, RZ, R19, RZ, P0, !PT ;  /* 0x00000013ff3f7210 */ /* 0x000fe200007fe4ff */
[----:B------:R-:W-:Y:S01]  /*0b40*/  IMAD.WIDE R2, R2, R7, c[0x0][0x160] ;  /* 0x0000580002027625 */ /* 0x000fe200078e0207 */
[----:B------:R-:W-:Y:S02]  /*0b50*/  IADD3.X R61, RZ, R15, RZ, P1, !PT ;  /* 0x0000000fff3d7210 */ /* 0x000fe40000ffe4ff */
[----:B------:R-:W-:Y:S01]  /*0b60*/  IADD3 R60, P0, R12, 0x200, RZ ;  /* 0x000002000c3c7810 */ /* 0x000fe20007f1e0ff */
[----:B------:R-:W-:Y:S01]  /*0b70*/  IMAD.WIDE R6, R6, R7, c[0x0][0x160] ;  /* 0x0000580006067625 */ /* 0x000fe200078e0207 */
[----:B------:R3:W-:Y:S01]  /*0b80*/  LDGSTS.E.BYPASS.128 [R76], [R2.64] ;  /* 0x00000000024c7fae */ /* 0x0007e2000b901c44 */
[----:B------:R-:W-:-:S02]  /*0b90*/  IADD3 R0, P3, R2, 0x200, RZ ;  /* 0x0000020002007810 */ /* 0x000fc40007f7e0ff */
[----:B------:R-:W-:Y:S01]  /*0ba0*/  IADD3 R58, P1, R10, 0x200, RZ ;  /* 0x000002000a3a7810 */ /* 0x000fe20007f3e0ff */
[----:B------:R4:W-:Y:S01]  /*0bb0*/  LDGSTS.E.BYPASS.128 [R74], [R6.64] ;  /* 0x00000000064a7fae */ /* 0x0009e2000b901c44 */
[----:B------:R-:W-:Y:S02]  /*0bc0*/  IADD3.X R59, RZ, R13, RZ, P0, !PT ;  /* 0x0000000dff3b7210 */ /* 0x000fe400007fe4ff */
[----:B------:R-:W-:Y:S01]  /*0bd0*/  IADD3.X R57, RZ, R11, RZ, P1, !PT ;  /* 0x0000000bff397210 */ /* 0x000fe20000ffe4ff */
[----:B------:R-:W0:Y:S01]  /*0be0*/  LDGDEPBAR ;  /* 0x00000000000079af */ /* 0x000e220000000000 */
[----:B------:R-:W-:-:S03]  /*0bf0*/  IADD3 R56, P2, R6, 0x200, RZ ;  /* 0x0000020006387810 */ /* 0x000fc60007f5e0ff */
[----:B------:R1:W-:Y:S04]  /*0c00*/  LDGSTS.E.BYPASS.128 [R75+0x8000], [R10.64] ;  /* 0x080000000a4b7fae */ /* 0x0003e8000b901c44 */
[----:B------:R1:W-:Y:S04]  /*0c10*/  LDGSTS.E.BYPASS.128 [R73+0x8000], [R12.64] ;  /* 0x080000000c497fae */ /* 0x0003e8000b901c44 */
[----:B------:R1:W-:Y:S04]  /*0c20*/  LDGSTS.E.BYPASS.128 [R76+0x8000], [R14.64] ;  /* 0x080000000e4c7fae */ /* 0x0003e8000b901c44 */
[----:B------:R1:W-:Y:S04]  /*0c30*/  LDGSTS.E.BYPASS.128 [R74+0x8000], [R18.64] ;  /* 0x08000000124a7fae */ /* 0x0003e8000b901c44 */
[----:B------:R-:W0:Y:S04]  /*0c40*/  LDGDEPBAR ;  /* 0x00000000000079af */ /* 0x000e280000000000 */
[----:B------:R-:W-:Y:S06]  /*0c50*/  BAR.SYNC 0x0 ;  /* 0x0000000000007b1d */ /* 0x000fec0000000000 */
[----:B------:R-:W-:Y:S01]  /*0c60*/  @!PT LDS RZ, [RZ] ;  /* 0x00000000fffff984 */ /* 0x000fe20000000800 */
[----:B------:R-:W-:Y:S01]  /*0c70*/  @!PT LDS RZ, [RZ] ;  /* 0x00000000fffff984 */ /* 0x000fe20000000800 */
[----:B------:R-:W-:Y:S01]  /*0c80*/  @!PT LDS RZ, [RZ] ;  /* 0x00000000fffff984 */ /* 0x000fe20000000800 */
[----:B------:R1:W-:Y:S04]  /*0c90*/  LDGSTS.E.BYPASS.128 [R75+0x4000], [R8.64+0x100] ;  /* 0x04000100084b7fae */ /* 0x0003e8000b901c44 */
[----:B------:R2:W-:Y:S04]  /*0ca0*/  LDGSTS.E.BYPASS.128 [R73+0x4000], [R4.64+0x100] ;  /* 0x0400010004497fae */ /* 0x0005e8000b901c44 */
[----:B------:R3:W-:Y:S04]  /*0cb0*/  LDGSTS.E.BYPASS.128 [R76+0x4000], [R2.64+0x100] ;  /* 0x04000100024c7fae */ /* 0x0007e8000b901c44 */
[----:B------:R4:W-:Y:S04]  /*0cc0*/  LDGSTS.E.BYPASS.128 [R74+0x4000], [R6.64+0x100] ;  /* 0x04000100064a7fae */ /* 0x0009e8000b901c44 */
[----:B------:R-:W0:Y:S04]  /*0cd0*/  LDGDEPBAR ;  /* 0x00000000000079af */ /* 0x000e280000000000 */
[----:B------:R1:W-:Y:S01]  /*0ce0*/  LDGSTS.E.BYPASS.128 [R75+0xc000], [R10.64+0x100] ;  /* 0x0c0001000a4b7fae */ /* 0x0003e2000b901c44 */
[----:B---3--:R-:W-:-:S02]  /*0cf0*/  IADD3.X R2, RZ, R3, RZ, P3, !PT ;  /* 0x00000003ff027210 */ /* 0x008fc40001ffe4ff */
[----:B------:R-:W-:Y:S01]  /*0d00*/  IADD3 R3, P0, R4, 0x200, RZ ;  /* 0x0000020004037810 */ /* 0x000fe20007f1e0ff */
[----:B------:R3:W-:Y:S01]  /*0d10*/  LDGSTS.E.BYPASS.128 [R73+0xc000], [R12.64+0x100] ;  /* 0x0c0001000c497fae */ /* 0x0007e2000b901c44 */
[----:B--2---:R-:W-:Y:S02]  /*0d20*/  IADD3 R4, P1, R8, 0x200, RZ ;  /* 0x0000020008047810 */ /* 0x004fe40007f3e0ff */
[----:B----4-:R-:W-:Y:S01]  /*0d30*/  IADD3.X R7, RZ, R7, RZ, P2, !PT ;  /* 0x00000007ff077210 */ /* 0x010fe200017fe4ff */
[----:B------:R2:W-:Y:S01]  /*0d40*/  LDGSTS.E.BYPASS.128 [R76+0xc000], [R14.64+0x100] ;  /* 0x0c0001000e4c7fae */ /* 0x0005e2000b901c44 */
[----:B------:R-:W-:Y:S02]  /*0d50*/  IADD3.X R6, RZ, R9, RZ, P1, !PT ;  /* 0x00000009ff067210 */ /* 0x000fe40000ffe4ff */
[----:B------:R-:W-:Y:S01]  /*0d60*/  IADD3.X R5, RZ, R5, RZ, P0, !PT ;  /* 0x00000005ff057210 */ /* 0x000fe200007fe4ff */
[----:B------:R4:W-:Y:S01]  /*0d70*/  LDGSTS.E.BYPASS.128 [R74+0xc000], [R18.64+0x100] ;  /* 0x0c000100124a7fae */ /* 0x0009e2000b901c44 */
[----:B-1----:R-:W-:Y:S01]  /*0d80*/  CS2R R8, SRZ ;  /* 0x0000000000087805 */ /* 0x002fe2000001ff00 */
[----:B------:R-:W-:Y:S01]  /*0d90*/  CS2R R10, SRZ ;  /* 0x00000000000a7805 */ /* 0x000fe2000001ff00 */
[----:B------:R-:W-:Y:S01]  /*0da0*/  UMOV UR4, URZ ;  /* 0x0000003f00047c82 */ /* 0x000fe20008000000 */
[----:B------:R-:W0:Y:S01]  /*0db0*/  LDGDEPBAR ;  /* 0x00000000000079af */ /* 0x000e220000000000 */
[----:B---3--:R-:W-:Y:S01]  /*0dc0*/  CS2R R12, SRZ ;  /* 0x00000000000c7805 */ /* 0x008fe2000001ff00 */
[----:B------:R-:W-:Y:S01]  /*0dd0*/  UMOV UR5, URZ ;  /* 0x0000003f00057c82 */ /* 0x000fe20008000000 */
[----:B--2---:R-:W-:Y:S01]  /*0de0*/  CS2R R14, SRZ ;  /* 0x00000000000e7805 */ /* 0x004fe2000001ff00 */
[----:B------:R-:W-:-:S04]  /*0df0*/  DEPBAR.LE SB0, 0x2 ;  /* 0x000080800000791a */ /* 0x000fc80000000000 */
[----:B----4-:R-:W-:Y:S06]  /*0e00*/  BAR.SYNC 0x0 ;  /* 0x0000000000007b1d */ /* 0x010fec0000000000 */
.L_x_1:
[C---:B------:R-:W-:Y:S01]  /*0e10*/  LEA R78, R77.reuse, UR8, 0x8 ;  /* 0x000000084d4e7c11 */ /* 0x040fe2000f8e40ff */
[----:B------:R-:W-:Y:S01]  /*0e20*/  LDS.128 R48, [R72.X4+UR5+0x100] ;  /* 0x0001000548307984 */ /* 0x000fe20008004c00 */
[----:B------:R-:W-:Y:S01]  /*0e30*/  ISETP.GE.U32.AND P0, PT, R77, 0x2c, PT ;  /* 0x0000002c4d00780c */ /* 0x000fe20003f06070 */
[----:B------:R-:W-:Y:S01]  /*0e40*/  ULDC.64 UR10, c[0x0][0x118] ;  /* 0x00004600000a7ab9 */ /* 0x000fe20000000a00 */
[----:B------:R-:W-:Y:S01]  /*0e50*/  ISETP.NE.AND P1, PT, RZ, UR6, PT ;  /* 0x00000006ff007c0c */ /* 0x000fe2000bf25270 */
[----:B------:R-:W1:Y:S01]  /*0e60*/  LDS.128 R32, [R78] ;  /* 0x000000004e207984 */ /* 0x000e620000000c00 */
[----:B------:R-:W-:Y:S01]  /*0e70*/  IADD3 R71, R71, 0x1, RZ ;  /* 0x0000000147477810 */ /* 0x000fe20007ffe0ff */
[----:B------:R-:W-:Y:S01]  /*0e80*/  UIADD3 UR4, UR4, 0x1, URZ ;  /* 0x0000000104047890 */ /* 0x000fe2000fffe03f */
[----:B------:R-:W-:Y:S01]  /*0e90*/  IADD3 R70, R70, 0x40, RZ ;  /* 0x0000004046467810 */ /* 0x000fe20007ffe0ff */
[----:B------:R-:W2:Y:S02]  /*0ea0*/  LDS.128 R40, [R72.X4+UR5+0x200] ;  /* 0x0002000548287984 */ /* 0x000ea40008004c00 */
[----:B------:R-:W-:-:S02]  /*0eb0*/  UISETP.GE.AND UP0, UPT, UR4, 0x2, UPT ;  /* 0x000000020400788c */ /* 0x000fc4000bf06270 */
[----:B------:R-:W3:Y:S02]  /*0ec0*/  LDS.128 R44, [R72.X4+UR5] ;  /* 0x00000005482c7984 */ /* 0x000ee40008004c00 */
[----:B------:R-:W-:Y:S02]  /*0ed0*/  USEL UR4, UR4, URZ, !UP0 ;  /* 0x0000003f04047287 */ /* 0x000fe4000c000000 */
[----:B------:R-:W4:Y:S04]  /*0ee0*/  LDS.128 R52, [R78+0x100] ;  /* 0x000100004e347984 */ /* 0x000f280000000c00 */
[----:B------:R-:W4:Y:S04]  /*0ef0*/  LDS.128 R36, [R78+0x200] ;  /* 0x000200004e247984 */ /* 0x000f280000000c00 */
[----:B------:R-:W4:Y:S04]  /*0f00*/  LDS.128 R20, [R72.X4+UR5+0x300] ;  /* 0x0003000548147984 */ /* 0x000f280008004c00 */
[----:B------:R-:W4:Y:S01]  /*0f10*/  LDS.128 R16, [R78+0x300] ;  /* 0x000300004e107984 */ /* 0x000f220000000c00 */
[-C--:B-1----:R-:W-:Y:S01]  /*0f20*/  FFMA R24, R48, R32.reuse, R24 ;  /* 0x0000002030187223 */ /* 0x082fe20000000018 */
[-C--:B--2---:R-:W-:Y:S01]  /*0f30*/  FFMA R12, R40, R32.reuse, R12 ;  /* 0x00000020280c7223 */ /* 0x084fe2000000000c */
[C---:B---3--:R-:W-:Y:S01]  /*0f40*/  FFMA R28, R44.reuse, R32, R28 ;  /* 0x000000202c1c7223 */ /* 0x048fe2000000001c */
[C---:B----4-:R-:W-:Y:S01]  /*0f50*/  FFMA R82, R44.reuse, R52, R29 ;  /* 0x000000342c527223 */ /* 0x050fe2000000001d */
[----:B------:R-:W-:Y:S01]  /*0f60*/  FFMA R29, R49, R33, R24 ;  /* 0x00000021311d7223 */ /* 0x000fe20000000018 */
[----:B------:R-:W-:-:S03]  /*0f70*/  FFMA R30, R44, R36, R30 ;  /* 0x000000242c1e7223 */ /* 0x000fc6000000001e */
[----:B------:R-:W-:Y:S01]  /*0f80*/  FFMA R24, R50, R34, R29 ;  /* 0x0000002232187223 */ /* 0x000fe2000000001d */
[-C--:B------:R-:W-:Y:S01]  /*0f90*/  FFMA R26, R48, R36.reuse, R26 ;  /* 0x00000024301a7223 */ /* 0x080fe2000000001a */
[----:B------:R-:W-:Y:S01]  /*0fa0*/  FFMA R14, R40, R36, R14 ;  /* 0x00000024280e7223 */ /* 0x000fe2000000000e */
[----:B------:R-:W-:Y:S01]  /*0fb0*/  FFMA R80, R20, R32, R8 ;  /* 0x0000002014507223 */ /* 0x000fe20000000008 */
[-C--:B------:R-:W-:Y:S01]  /*0fc0*/  FFMA R8, R48, R52.reuse, R25 ;  /* 0x0000003430087223 */ /* 0x080fe20000000019 */
[-C--:B------:R-:W-:Y:S01]  /*0fd0*/  FFMA R32, R40, R52.reuse, R13 ;  /* 0x0000003428207223 */ /* 0x080fe2000000000d */
[----:B------:R-:W-:Y:S01]  /*0fe0*/  FFMA R52, R20, R52, R9 ;  /* 0x0000003414347223 */ /* 0x000fe20000000009 */
[----:B------:R-:W-:Y:S01]  /*0ff0*/  FFMA R44, R44, R16, R31 ;  /* 0x000000102c2c7223 */ /* 0x000fe2000000001f */
[----:B------:R-:W-:Y:S01]  /*1000*/  FFMA R31, R41, R33, R12 ;  /* 0x00000021291f7223 */ /* 0x000fe2000000000c */
[C---:B------:R-:W-:Y:S01]  /*1010*/  FFMA R25, R45.reuse, R53, R82 ;  /* 0x000000352d197223 */ /* 0x040fe20000000052 */
[C---:B------:R-:W-:Y:S01]  /*1020*/  FFMA R13, R45.reuse, R37, R30 ;  /* 0x000000252d0d7223 */ /* 0x040fe2000000001e */
[C---:B------:R-:W-:Y:S01]  /*1030*/  FFMA R9, R45.reuse, R17, R44 ;  /* 0x000000112d097223 */ /* 0x040fe2000000002c */
[----:B------:R-:W-:Y:S01]  /*1040*/  FFMA R45, R45, R33, R28 ;  /* 0x000000212d2d7223 */ /* 0x000fe2000000001c */
[-C--:B------:R-:W-:Y:S01]  /*1050*/  FFMA R29, R49, R53.reuse, R8 ;  /* 0x00000035311d7223 */ /* 0x080fe20000000008 */
[----:B------:R-:W-:Y:S01]  /*1060*/  FFMA R28, R42, R34, R31 ;  /* 0x000000222a1c7223 */ /* 0x000fe2000000001f */
[----:B------:R-:W-:Y:S01]  /*1070*/  FFMA R10, R20, R36, R10 ;  /* 0x00000024140a7223 */ /* 0x000fe2000000000a */
[-C--:B------:R-:W-:Y:S01]  /*1080*/  FFMA R31, R41, R53.reuse, R32 ;  /* 0x00000035291f7223 */ /* 0x080fe20000000020 */
[----:B------:R-:W-:Y:S01]  /*1090*/  FFMA R53, R21, R53, R52 ;  /* 0x0000003515357223 */ /* 0x000fe20000000034 */
[-C--:B------:R-:W-:Y:S01]  /*10a0*/  FFMA R52, R46, R54.reuse, R25 ;  /* 0x000000362e347223 */ /* 0x080fe20000000019 */
[----:B------:R-:W-:Y:S01]  /*10b0*/  FFMA R44, R50, R54, R29 ;  /* 0x00000036322c7223 */ /* 0x000fe2000000001d */
[-C--:B------:R-:W-:Y:S01]  /*10c0*/  FFMA R25, R49, R37.reuse, R26 ;  /* 0x0000002531197223 */ /* 0x080fe2000000001a */
[-C--:B------:R-:W-:Y:S01]  /*10d0*/  FFMA R29, R41, R37.reuse, R14 ;  /* 0x00000025291d7223 */ /* 0x080fe2000000000e */
[C---:B------:R-:W-:Y:S01]  /*10e0*/  FFMA R37, R21.reuse, R37, R10 ;  /* 0x0000002515257223 */ /* 0x040fe2000000000a */
[----:B------:R-:W-:Y:S01]  /*10f0*/  FFMA R33, R21, R33, R80 ;  /* 0x0000002115217223 */ /* 0x000fe20000000050 */
[----:B------:R-:W-:Y:S01]  /*1100*/  FFMA R12, R46, R34, R45 ;  /* 0x000000222e0c7223 */ /* 0x000fe2000000002d */
[-C--:B------:R-:W-:Y:S01]  /*1110*/  FFMA R48, R48, R16.reuse, R27 ;  /* 0x0000001030307223 */ /* 0x080fe2000000001b */
[-C--:B------:R-:W-:Y:S01]  /*1120*/  FFMA R8, R40, R16.reuse, R15 ;  /* 0x0000001028087223 */ /* 0x080fe2000000000f */
[----:B------:R-:W-:Y:S01]  /*1130*/  FFMA R10, R20, R16, R11 ;  /* 0x00000010140a7223 */ /* 0x000fe2000000000b */
[----:B------:R-:W-:Y:S01]  /*1140*/  FFMA R34, R22, R34, R33 ;  /* 0x0000002216227223 */ /* 0x000fe20000000021 */
[----:B------:R-:W-:Y:S01]  /*1150*/  FFMA R40, R46, R38, R13 ;  /* 0x000000262e287223 */ /* 0x000fe2000000000d */
[-C--:B------:R-:W-:Y:S01]  /*1160*/  FFMA R49, R49, R17.reuse, R48 ;  /* 0x0000001131317223 */ /* 0x080fe20000000030 */
[----:B------:R-:W-:Y:S01]  /*1170*/  FFMA R41, R41, R17, R8 ;  /* 0x0000001129297223 */ /* 0x000fe20000000008 */
[-C--:B------:R-:W-:Y:S01]  /*1180*/  FFMA R79, R47, R35.reuse, R12 ;  /* 0x000000232f4f7223 */ /* 0x080fe2000000000c */
[----:B------:R-:W-:Y:S01]  /*1190*/  FFMA R45, R43, R35, R28 ;  /* 0x000000232b2d7223 */ /* 0x000fe2000000001c */
[C---:B------:R-:W-:Y:S01]  /*11a0*/  FFMA R36, R42.reuse, R54, R31 ;  /* 0x000000362a247223 */ /* 0x040fe2000000001f */
[----:B------:R-:W-:Y:S01]  /*11b0*/  FFMA R16, R42, R38, R29 ;  /* 0x000000262a107223 */ /* 0x000fe2000000001d */
[----:B------:R-:W-:Y:S01]  /*11c0*/  FFMA R17, R21, R17, R10 ;  /* 0x0000001115117223 */ /* 0x000fe2000000000a */
[----:B------:R-:W-:Y:S01]  /*11d0*/  FFMA R46, R46, R18, R9 ;  /* 0x000000122e2e7223 */ /* 0x000fe20000000009 */
[----:B------:R-:W-:Y:S01]  /*11e0*/  LDS.128 R12, [R78+0x110] ;  /* 0x000110004e0c7984 */ /* 0x000fe20000000c00 */
[-C--:B------:R-:W-:Y:S01]  /*11f0*/  FFMA R87, R51, R35.reuse, R24 ;  /* 0x0000002333577223 */ /* 0x080fe20000000018 */
[----:B------:R-:W-:Y:S01]  /*1200*/  FFMA R20, R50, R38, R25 ;  /* 0x0000002632147223 */ /* 0x000fe20000000019 */
[----:B------:R-:W-:Y:S01]  /*1210*/  FFMA R81, R23, R35, R34 ;  /* 0x0000002317517223 */ /* 0x000fe20000000022 */
[----:B------:R-:W1:Y:S01]  /*1220*/  LDS.128 R8, [R72.X4+UR5+0x10] ;  /* 0x0000100548087984 */ /* 0x000e620008004c00 */
[----:B------:R-:W-:Y:S01]  /*1230*/  FFMA R54, R22, R54, R53 ;  /* 0x0000003616367223 */ /* 0x000fe20000000035 */
[-C--:B------:R-:W-:Y:S01]  /*1240*/  FFMA R50, R50, R18.reuse, R49 ;  /* 0x0000001232327223 */ /* 0x080fe20000000031 */
[-C--:B------:R-:W-:Y:S01]  /*1250*/  FFMA R42, R42, R18.reuse, R41 ;  /* 0x000000122a2a7223 */ /* 0x080fe20000000029 */
[----:B------:R-:W2:Y:S01]  /*1260*/  LDS.128 R28, [R78+0x10] ;  /* 0x000010004e1c7984 */ /* 0x000ea20000000c00 */
[C---:B------:R-:W-:Y:S01]  /*1270*/  FFMA R18, R22.reuse, R18, R17 ;  /* 0x0000001216127223 */ /* 0x040fe20000000011 */
[-C--:B------:R-:W-:Y:S01]  /*1280*/  FFMA R41, R47, R55.reuse, R52 ;  /* 0x000000372f297223 */ /* 0x080fe20000000034 */
[-C--:B------:R-:W-:Y:S01]  /*1290*/  FFMA R53, R51, R55.reuse, R44 ;  /* 0x0000003733357223 */ /* 0x080fe2000000002c */
[----:B------:R-:W3:Y:S01]  /*12a0*/  LDS.128 R24, [R78+0x210] ;  /* 0x000210004e187984 */ /* 0x000ee20000000c00 */
[-C--:B------:R-:W-:Y:S01]  /*12b0*/  FFMA R49, R43, R55.reuse, R36 ;  /* 0x000000372b317223 */ /* 0x080fe20000000024 */
[----:B------:R-:W-:Y:S01]  /*12c0*/  FFMA R17, R23, R55, R54 ;  /* 0x0000003717117223 */ /* 0x000fe20000000036 */
[-C--:B------:R-:W-:Y:S01]  /*12d0*/  FFMA R83, R47, R39.reuse, R40 ;  /* 0x000000272f537223 */ /* 0x080fe20000000028 */
[----:B------:R-:W4:Y:S01]  /*12e0*/  LDS.128 R32, [R78+0x310] ;  /* 0x000310004e207984 */ /* 0x000f220000000c00 */
[----:B------:R-:W-:Y:S01]  /*12f0*/  FFMA R55, R51, R39, R20 ;  /* 0x0000002733377223 */ /* 0x000fe20000000014 */
[-C--:B------:R-:W-:Y:S01]  /*1300*/  FFMA R85, R47, R19.reuse, R46 ;  /* 0x000000132f557223 */ /* 0x080fe2000000002e */
[-C--:B------:R-:W-:Y:S01]  /*1310*/  FFMA R51, R51, R19.reuse, R50 ;  /* 0x0000001333337223 */ /* 0x080fe20000000032 */
[C---:B------:R-:W-:Y:S01]  /*1320*/  FFMA R47, R43.reuse, R19, R42 ;  /* 0x000000132b2f7223 */ /* 0x040fe2000000002a */
[----:B------:R-:W-:Y:S01]  /*1330*/  FFMA R38, R22, R38, R37 ;  /* 0x0000002616267223 */ /* 0x000fe20000000025 */
[----:B------:R-:W-:Y:S01]  /*1340*/  FFMA R91, R43, R39, R16 ;  /* 0x000000272b5b7223 */ /* 0x000fe20000000010 */
[----:B------:R-:W-:-:S02]  /*1350*/  FFMA R19, R23, R19, R18 ;  /* 0x0000001317137223 */ /* 0x000fc40000000012 */
[----:B------:R-:W-:Y:S02]  /*1360*/  FFMA R21, R23, R39, R38 ;  /* 0x0000002717157223 */ /* 0x000fe40000000026 */
[----:B------:R-:W4:Y:S01]  /*1370*/  LDS.128 R36, [R72.X4+UR5+0x110] ;  /* 0x0001100548247984 */ /* 0x000f220008004c00 */
[C---:B-1----:R-:W-:Y:S01]  /*1380*/  FFMA R18, R8.reuse, R12, R41 ;  /* 0x0000000c08127223 */ /* 0x042fe20000000029 */
[----:B--2---:R-:W-:-:S03]  /*1390*/  FFMA R16, R8, R28, R79 ;  /* 0x0000001c08107223 */ /* 0x004fc6000000004f */
[C---:B------:R-:W-:Y:S01]  /*13a0*/  FFMA R41, R9.reuse, R13, R18 ;  /* 0x0000000d09297223 */ /* 0x040fe20000000012 */
[----:B---3--:R-:W-:Y:S01]  /*13b0*/  FFMA R20, R8, R24, R83 ;  /* 0x0000001808147223 */ /* 0x008fe20000000053 */
[C---:B------:R-:W-:Y:S02]  /*13c0*/  FFMA R43, R9.reuse, R29, R16 ;  /* 0x0000001d092b7223 */ /* 0x040fe40000000010 */
[----:B------:R-:W-:Y:S01]  /*13d0*/  FFMA R16, R10, R14, R41 ;  /* 0x0000000e0a107223 */ /* 0x000fe20000000029 */
[----:B----4-:R-:W-:Y:S01]  /*13e0*/  FFMA R8, R8, R32, R85 ;  /* 0x0000002008087223 */ /* 0x010fe20000000055 */
[----:B------:R-:W-:Y:S02]  /*13f0*/  FFMA R23, R9, R25, R20 ;  /* 0x0000001909177223 */ /* 0x000fe40000000014 */
[----:B------:R-:W-:Y:S01]  /*1400*/  FFMA R83, R11, R15, R16 ;  /* 0x0000000f0b537223 */ /* 0x000fe20000000010 */
[----:B------:R-:W-:Y:S01]  /*1410*/  FFMA R9, R9, R33, R8 ;  /* 0x0000002109097223 */ /* 0x000fe20000000008 */
[C---:B------:R-:W-:Y:S01]  /*1420*/  FFMA R8, R10.reuse, R30, R43 ;  /* 0x0000001e0a087223 */ /* 0x040fe2000000002b */
[C---:B------:R-:W-:Y:S01]  /*1430*/  FFMA R18, R10.reuse, R26, R23 ;  /* 0x0000001a0a127223 */ /* 0x040fe20000000017 */
[----:B------:R-:W1:Y:S01]  /*1440*/  LDS.128 R40, [R72.X4+UR5+0x210] ;  /* 0x0002100548287984 */ /* 0x000e620008004c00 */
[----:B------:R-:W-:Y:S01]  /*1450*/  FFMA R10, R10, R34, R9 ;  /* 0x000000220a0a7223 */ /* 0x000fe20000000009 */
[C---:B------:R-:W-:Y:S01]  /*1460*/  FFMA R89, R11.reuse, R31, R8 ;  /* 0x0000001f0b597223 */ /* 0x040fe20000000008 */
[C---:B------:R-:W-:Y:S01]  /*1470*/  FFMA R85, R11.reuse, R27, R18 ;  /* 0x0000001b0b557223 */ /* 0x040fe20000000012 */
[C---:B------:R-:W-:Y:S01]  /*1480*/  FFMA R16, R36.reuse, R24, R55 ;  /* 0x0000001824107223 */ /* 0x040fe20000000037 */
[----:B------:R-:W-:Y:S01]  /*1490*/  FFMA R79, R11, R35, R10 ;  /* 0x000000230b4f7223 */ /* 0x000fe2000000000a */
[C---:B------:R-:W-:Y:S01]  /*14a0*/  FFMA R10, R36.reuse, R12, R53 ;  /* 0x0000000c240a7223 */ /* 0x040fe20000000035 */
[C---:B------:R-:W-:Y:S01]  /*14b0*/  FFMA R8, R36.reuse, R28, R87 ;  /* 0x0000001c24087223 */ /* 0x040fe20000000057 */
[----:B------:R-:W2:Y:S01]  /*14c0*/  LDS.128 R52, [R72.X4+UR5+0x310] ;  /* 0x0003100548347984 */ /* 0x000ea20008004c00 */
[----:B------:R-:W-:Y:S01]  /*14d0*/  FFMA R36, R36, R32, R51 ;  /* 0x0000002024247223 */ /* 0x000fe20000000033 */
[C---:B------:R-:W-:Y:S01]  /*14e0*/  FFMA R11, R37.reuse, R13, R10 ;  /* 0x0000000d250b7223 */ /* 0x040fe2000000000a */
[C---:B------:R-:W-:Y:S01]  /*14f0*/  FFMA R9, R37.reuse, R25, R16 ;  /* 0x0000001925097223 */ /* 0x040fe20000000010 */
[C---:B------:R-:W-:Y:S01]  /*1500*/  FFMA R23, R37.reuse, R29, R8 ;  /* 0x0000001d25177223 */ /* 0x040fe20000000008 */
[----:B------:R-:W-:Y:S01]  /*1510*/  FFMA R37, R37, R33, R36 ;  /* 0x0000002125257223 */ /* 0x000fe20000000024 */
[C---:B------:R-:W-:Y:S01]  /*1520*/  FFMA R80, R38.reuse, R14, R11 ;  /* 0x0000000e26507223 */ /* 0x040fe2000000000b */
[C---:B------:R-:W-:Y:S01]  /*1530*/  FFMA R36, R38.reuse, R26, R9 ;  /* 0x0000001a26247223 */ /* 0x040fe20000000009 */
[C---:B------:R-:W-:Y:S01]  /*1540*/  FFMA R82, R38.reuse, R30, R23 ;  /* 0x0000001e26527223 */ /* 0x040fe20000000017 */
[----:B------:R-:W-:-:S04]  /*1550*/  FFMA R38, R38, R34, R37 ;  /* 0x0000002226267223 */ /* 0x000fc80000000025 */
[----:B------:R-:W-:Y:S01]  /*1560*/  FFMA R37, R39, R35, R38 ;  /* 0x0000002327257223 */ /* 0x000fe20000000026 */
[C---:B-1----:R-:W-:Y:S01]  /*1570*/  FFMA R10, R40.reuse, R12, R49 ;  /* 0x0000000c280a7223 */ /* 0x042fe20000000031 */
[C---:B------:R-:W-:Y:S01]  /*1580*/  FFMA R16, R40.reuse, R24, R91 ;  /* 0x0000001828107223 */ /* 0x040fe2000000005b */
[C---:B------:R-:W-:Y:S01]  /*1590*/  FFMA R8, R40.reuse, R28, R45 ;  /* 0x0000001c28087223 */ /* 0x040fe2000000002d */
[----:B------:R-:W-:Y:S01]  /*15a0*/  FFMA R40, R40, R32, R47 ;  /* 0x0000002028287223 */ /* 0x000fe2000000002f */
[C---:B------:R-:W-:Y:S01]  /*15b0*/  FFMA R11, R41.reuse, R13, R10 ;  /* 0x0000000d290b7223 */ /* 0x040fe2000000000a */
[C---:B------:R-:W-:Y:S01]  /*15c0*/  FFMA R9, R41.reuse, R25, R16 ;  /* 0x0000001929097223 */ /* 0x040fe20000000010 */
[C---:B------:R-:W-:Y:S01]  /*15d0*/  FFMA R23, R41.reuse, R29, R8 ;  /* 0x0000001d29177223 */ /* 0x040fe20000000008 */
[-C--:B------:R-:W-:Y:S01]  /*15e0*/  FFMA R41, R41, R33.reuse, R40 ;  /* 0x0000002129297223 */ /* 0x080fe20000000028 */
[C---:B------:R-:W-:Y:S01]  /*15f0*/  FFMA R84, R42.reuse, R14, R11 ;  /* 0x0000000e2a547223 */ /* 0x040fe2000000000b */
[----:B------:R-:W-:Y:S01]  /*1600*/  FFMA R40, R42, R26, R9 ;  /* 0x0000001a2a287223 */ /* 0x000fe20000000009 */
[----:B------:R-:W-:Y:S01]  /*1610*/  LDS.128 R48, [R72.X4+UR5+0x120] ;  /* 0x0001200548307984 */ /* 0x000fe20008004c00 */
[C---:B--2---:R-:W-:Y:S01]  /*1620*/  FFMA R32, R52.reuse, R32, R19 ;  /* 0x0000002034207223 */ /* 0x044fe20000000013 */
[C---:B------:R-:W-:Y:S01]  /*1630*/  FFMA R28, R52.reuse, R28, R81 ;  /* 0x0000001c341c7223 */ /* 0x040fe20000000051 */
[C---:B------:R-:W-:Y:S01]  /*1640*/  FFMA R12, R52.reuse, R12, R17 ;  /* 0x0000000c340c7223 */ /* 0x040fe20000000011 */
[----:B------:R-:W1:Y:S01]  /*1650*/  LDS.128 R8, [R78+0x20] ;  /* 0x000020004e087984 */ /* 0x000e620000000c00 */
[----:B------:R-:W-:Y:S01]  /*1660*/  FFMA R24, R52, R24, R21 ;  /* 0x0000001834187223 */ /* 0x000fe20000000015 */
[C---:B------:R-:W-:Y:S01]  /*1670*/  FFMA R33, R53.reuse, R33, R32 ;  /* 0x0000002135217223 */ /* 0x040fe20000000020 */
[C---:B------:R-:W-:Y:S01]  /*1680*/  FFMA R29, R53.reuse, R29, R28 ;  /* 0x0000001d351d7223 */ /* 0x040fe2000000001c */
[C---:B------:R-:W-:Y:S01]  /*1690*/  FFMA R13, R53.reuse, R13, R12 ;  /* 0x0000000d350d7223 */ /* 0x040fe2000000000c */
[----:B------:R-:W-:Y:S01]  /*16a0*/  FFMA R25, R53, R25, R24 ;  /* 0x0000001935197223 */ /* 0x000fe20000000018 */
[C---:B------:R-:W-:Y:S01]  /*16b0*/  FFMA R86, R42.reuse, R30, R23 ;  /* 0x0000001e2a567223 */ /* 0x040fe20000000017 */
[-C--:B------:R-:W-:Y:S01]  /*16c0*/  FFMA R42, R42, R34.reuse, R41 ;  /* 0x000000222a2a7223 */ /* 0x080fe20000000029 */
[C---:B------:R-:W-:Y:S01]  /*16d0*/  FFMA R34, R54.reuse, R34, R33 ;  /* 0x0000002236227223 */ /* 0x040fe20000000021 */
[C---:B------:R-:W-:Y:S01]  /*16e0*/  FFMA R30, R54.reuse, R30, R29 ;  /* 0x0000001e361e7223 */ /* 0x040fe2000000001d */
[C---:B------:R-:W-:Y:S01]  /*16f0*/  FFMA R14, R54.reuse, R14, R13 ;  /* 0x0000000e360e7223 */ /* 0x040fe2000000000d */
[----:B------:R-:W-:Y:S01]  /*1700*/  FFMA R26, R54, R26, R25 ;  /* 0x0000001a361a7223 */ /* 0x000fe20000000019 */
[C---:B------:R-:W-:Y:S01]  /*1710*/  FFMA R33, R39.reuse, R31, R82 ;  /* 0x0000001f27217223 */ /* 0x040fe20000000052 */
[C---:B------:R-:W-:Y:S01]  /*1720*/  FFMA R13, R39.reuse, R27, R36 ;  /* 0x0000001b270d7223 */ /* 0x040fe20000000024 */
        /* <DEDUP_REMOVED lines=8> */
[----:B------:R-:W-:Y:S01]  /*17b0*/  FFMA R31, R55, R31, R30 ;  /* 0x0000001f371f7223 */ /* 0x000fe2000000001e */
[----:B------:R-:W2:Y:S04]  /*17c0*/  LDS.128 R44, [R72.X4+UR5+0x20] ;  /* 0x00002005482c7984 */ /* 0x000ea80008004c00 */
[----:B------:R-:W3:Y:S04]  /*17d0*/  LDS.128 R20, [R72.X4+UR5+0x220] ;  /* 0x0002200548147984 */ /* 0x000ee80008004c00 */
[----:B------:R-:W4:Y:S04]  /*17e0*/  LDS.128 R52, [R78+0x120] ;  /* 0x000120004e347984 */ /* 0x000f280000000c00 */
[----:B------:R-:W4:Y:S01]  /*17f0*/  LDS.128 R16, [R72.X4+UR5+0x320] ;  /* 0x0003200548107984 */ /* 0x000f220008004c00 */
[----:B-1----:R-:W-:-:S03]  /*1800*/  FFMA R80, R48, R8, R33 ;  /* 0x0000000830507223 */ /* 0x002fc60000000021 */
[----:B------:R-:W1:Y:S01]  /*1810*/  LDS.128 R32, [R78+0x220] ;  /* 0x000220004e207984 */ /* 0x000e620000000c00 */
[-C--:B--2---:R-:W-:Y:S01]  /*1820*/  FFMA R82, R44, R8.reuse, R89 ;  /* 0x000000082c527223 */ /* 0x084fe20000000059 */
[----:B---3--:R-:W-:Y:S01]  /*1830*/  FFMA R42, R20, R8, R43 ;  /* 0x00000008142a7223 */ /* 0x008fe2000000002b */
[-C--:B----4-:R-:W-:Y:S01]  /*1840*/  FFMA R38, R44, R52.reuse, R83 ;  /* 0x000000342c267223 */ /* 0x090fe20000000053 */
[-C--:B------:R-:W-:Y:S01]  /*1850*/  FFMA R36, R48, R52.reuse, R41 ;  /* 0x0000003430247223 */ /* 0x080fe20000000029 */
[-C--:B------:R-:W-:Y:S01]  /*1860*/  FFMA R28, R20, R52.reuse, R81 ;  /* 0x00000034141c7223 */ /* 0x080fe20000000051 */
[C---:B------:R-:W-:Y:S01]  /*1870*/  FFMA R52, R16.reuse, R52, R15 ;  /* 0x0000003410347223 */ /* 0x040fe2000000000f */
[----:B------:R-:W-:Y:S01]  /*1880*/  FFMA R84, R16, R8, R31 ;  /* 0x0000000810547223 */ /* 0x000fe2000000001f */
[-C--:B------:R-:W-:Y:S01]  /*1890*/  FFMA R31, R49, R9.reuse, R80 ;  /* 0x00000009311f7223 */ /* 0x080fe20000000050 */
[-C--:B-1----:R-:W-:Y:S01]  /*18a0*/  FFMA R24, R48, R32.reuse, R13 ;  /* 0x0000002030187223 */ /* 0x082fe2000000000d */
[-C--:B------:R-:W-:Y:S01]  /*18b0*/  FFMA R8, R44, R32.reuse, R85 ;  /* 0x000000202c087223 */ /* 0x080fe20000000055 */
[----:B------:R-:W1:Y:S01]  /*18c0*/  LDS.128 R12, [R78+0x320] ;  /* 0x000320004e0c7984 */ /* 0x000e620000000c00 */
[-C--:B------:R-:W-:Y:S01]  /*18d0*/  FFMA R30, R20, R32.reuse, R39 ;  /* 0x00000020141e7223 */ /* 0x080fe20000000027 */
[----:B------:R-:W-:Y:S01]  /*18e0*/  FFMA R32, R16, R32, R27 ;  /* 0x0000002010207223 */ /* 0x000fe2000000001b */
[-C--:B------:R-:W-:Y:S01]  /*18f0*/  FFMA R27, R45, R9.reuse, R82 ;  /* 0x000000092d1b7223 */ /* 0x080fe20000000052 */
[-C--:B-1----:R-:W-:Y:S01]  /*1900*/  FFMA R40, R48, R12.reuse, R37 ;  /* 0x0000000c30287223 */ /* 0x082fe20000000025 */
[-C--:B------:R-:W-:Y:S01]  /*1910*/  FFMA R37, R21, R9.reuse, R42 ;  /* 0x0000000915257223 */ /* 0x080fe2000000002a */
[----:B------:R-:W-:Y:S01]  /*1920*/  FFMA R9, R17, R9, R84 ;  /* 0x0000000911097223 */ /* 0x000fe20000000054 */
[----:B------:R-:W-:Y:S01]  /*1930*/  FFMA R26, R44, R12, R79 ;  /* 0x0000000c2c1a7223 */ /* 0x000fe2000000004f */
[-C--:B------:R-:W-:Y:S01]  /*1940*/  FFMA R42, R46, R10.reuse, R27 ;  /* 0x0000000a2e2a7223 */ /* 0x080fe2000000001b */
[-C--:B------:R-:W-:Y:S01]  /*1950*/  FFMA R44, R50, R10.reuse, R31 ;  /* 0x0000000a322c7223 */ /* 0x080fe2000000001f */
[-C--:B------:R-:W-:Y:S01]  /*1960*/  FFMA R48, R22, R10.reuse, R37 ;  /* 0x0000000a16307223 */ /* 0x080fe20000000025 */
        /* <DEDUP_REMOVED lines=21> */
[----:B------:R-:W-:Y:S01]  /*1ac0*/  LDS.128 R8, [R72.X4+UR5+0x30] ;  /* 0x0000300548087984 */ /* 0x000fe20008004c00 */
[----:B------:R-:W-:Y:S01]  /*1ad0*/  FFMA R12, R16, R12, R29 ;  /* 0x0000000c100c7223 */ /* 0x000fe2000000001d */
[-C--:B------:R-:W-:Y:S01]  /*1ae0*/  FFMA R49, R49, R13.reuse, R40 ;  /* 0x0000000d31317223 */ /* 0x080fe20000000028 */
[-C--:B------:R-:W-:Y:S01]  /*1af0*/  FFMA R21, R21, R13.reuse, R20 ;  /* 0x0000000d15157223 */ /* 0x080fe20000000014 */
[----:B------:R-:W1:Y:S01]  /*1b00*/  LDS.128 R24, [R78+0x30] ;  /* 0x000030004e187984 */ /* 0x000e620000000c00 */
[----:B------:R-:W-:Y:S01]  /*1b10*/  FFMA R54, R18, R54, R53 ;  /* 0x0000003612367223 */ /* 0x000fe20000000035 */
[----:B------:R-:W-:Y:S01]  /*1b20*/  FFMA R13, R17, R13, R12 ;  /* 0x0000000d110d7223 */ /* 0x000fe2000000000c */
[-C--:B------:R-:W-:Y:S01]  /*1b30*/  FFMA R46, R46, R14.reuse, R45 ;  /* 0x0000000e2e2e7223 */ /* 0x080fe2000000002d */
[----:B------:R-:W2:Y:S01]  /*1b40*/  LDS.128 R28, [R78+0x130] ;  /* 0x000130004e1c7984 */ /* 0x000ea20000000c00 */
[-C--:B------:R-:W-:Y:S01]  /*1b50*/  FFMA R50, R50, R14.reuse, R49 ;  /* 0x0000000e32327223 */ /* 0x080fe20000000031 */
[----:B------:R-:W-:Y:S01]  /*1b60*/  FFMA R22, R22, R14, R21 ;  /* 0x0000000e16167223 */ /* 0x000fe20000000015 */
[C---:B------:R-:W-:Y:S01]  /*1b70*/  FFMA R34, R18.reuse, R34, R33 ;  /* 0x0000002212227223 */ /* 0x040fe20000000021 */
[----:B------:R-:W3:Y:S01]  /*1b80*/  LDS.128 R36, [R78+0x230] ;  /* 0x000230004e247984 */ /* 0x000ee20000000c00 */
[----:B------:R-:W-:Y:S01]  /*1b90*/  FFMA R14, R18, R14, R13 ;  /* 0x0000000e120e7223 */ /* 0x000fe2000000000d */
[-C--:B------:R-:W-:Y:S01]  /*1ba0*/  FFMA R33, R47, R55.reuse, R82 ;  /* 0x000000372f217223 */ /* 0x080fe20000000052 */
[-C--:B------:R-:W-:Y:S01]  /*1bb0*/  FFMA R21, R51, R55.reuse, R52 ;  /* 0x0000003733157223 */ /* 0x080fe20000000034 */
[----:B------:R-:W4:Y:S01]  /*1bc0*/  LDS.128 R40, [R78+0x330] ;  /* 0x000330004e287984 */ /* 0x000f220000000c00 */
[-C--:B------:R-:W-:Y:S01]  /*1bd0*/  FFMA R45, R23, R55.reuse, R44 ;  /* 0x00000037172d7223 */ /* 0x080fe2000000002c */
[----:B------:R-:W-:Y:S01]  /*1be0*/  FFMA R13, R19, R55, R54 ;  /* 0x00000037130d7223 */ /* 0x000fe20000000036 */
[-C--:B------:R-:W-:Y:S01]  /*1bf0*/  FFMA R87, R47, R35.reuse, R80 ;  /* 0x000000232f577223 */ /* 0x080fe20000000050 */
[----:B------:R-:W4:Y:S01]  /*1c00*/  LDS.128 R52, [R72.X4+UR5+0x130] ;  /* 0x0001300548347984 */ /* 0x000f220008004c00 */
[-C--:B------:R-:W-:Y:S01]  /*1c10*/  FFMA R93, R51, R35.reuse, R48 ;  /* 0x00000023335d7223 */ /* 0x080fe20000000030 */
[-C--:B------:R-:W-:Y:S01]  /*1c20*/  FFMA R49, R23, R35.reuse, R32 ;  /* 0x0000002317317223 */ /* 0x080fe20000000020 */
[----:B------:R-:W-:Y:S01]  /*1c30*/  FFMA R17, R19, R35, R34 ;  /* 0x0000002313117223 */ /* 0x000fe20000000022 */
[-C--:B------:R-:W-:Y:S01]  /*1c40*/  FFMA R35, R47, R15.reuse, R46 ;  /* 0x0000000f2f237223 */ /* 0x080fe2000000002e */
[-C--:B------:R-:W-:Y:S01]  /*1c50*/  FFMA R51, R51, R15.reuse, R50 ;  /* 0x0000000f33337223 */ /* 0x080fe20000000032 */
[-C--:B------:R-:W-:Y:S01]  /*1c60*/  FFMA R47, R23, R15.reuse, R22 ;  /* 0x0000000f172f7223 */ /* 0x080fe20000000016 */
[----:B------:R-:W-:Y:S01]  /*1c70*/  FFMA R15, R19, R15, R14 ;  /* 0x0000000f130f7223 */ /* 0x000fe2000000000e */
[C---:B-1----:R-:W-:Y:S01]  /*1c80*/  FFMA R12, R8.reuse, R24, R85 ;  /* 0x00000018080c7223 */ /* 0x042fe20000000055 */
[----:B--2---:R-:W-:-:S03]  /*1c90*/  FFMA R14, R8, R28, R33 ;  /* 0x0000001c080e7223 */ /* 0x004fc60000000021 */
[C---:B------:R-:W-:Y:S01]  /*1ca0*/  FFMA R33, R9.reuse, R25, R12 ;  /* 0x0000001909217223 */ /* 0x040fe2000000000c */
[C---:B---3--:R-:W-:Y:S01]  /*1cb0*/  FFMA R16, R8.reuse, R36, R87 ;  /* 0x0000002408107223 */ /* 0x048fe20000000057 */
[C---:B------:R-:W-:Y:S01]  /*1cc0*/  FFMA R23, R9.reuse, R29, R14 ;  /* 0x0000001d09177223 */ /* 0x040fe2000000000e */
[----:B----4-:R-:W-:Y:S02]  /*1cd0*/  FFMA R8, R8, R40, R35 ;  /* 0x0000002808087223 */ /* 0x010fe40000000023 */
[C---:B------:R-:W-:Y:S01]  /*1ce0*/  FFMA R19, R9.reuse, R37, R16 ;  /* 0x0000002509137223 */ /* 0x040fe20000000010 */
[C---:B------:R-:W-:Y:S01]  /*1cf0*/  FFMA R12, R10.reuse, R30, R23 ;  /* 0x0000001e0a0c7223 */ /* 0x040fe20000000017 */
        /* <DEDUP_REMOVED lines=8> */
[C---:B------:R-:W-:Y:S01]  /*1d80*/  FFMA R91, R11.reuse, R43, R10 ;  /* 0x0000002b0b5b7223 */ /* 0x040fe2000000000a */
[C---:B------:R-:W-:Y:S01]  /*1d90*/  FFMA R10, R52.reuse, R28, R21 ;  /* 0x0000001c340a7223 */ /* 0x040fe20000000015 */
[C---:B------:R-:W-:Y:S01]  /*1da0*/  FFMA R12, R52.reuse, R36, R93 ;  /* 0x00000024340c7223 */ /* 0x040fe2000000005d */
[----:B------:R-:W2:Y:S01]  /*1db0*/  LDS.128 R20, [R72.X4+UR5+0x330] ;  /* 0x0003300548147984 */ /* 0x000ea20008004c00 */
[----:B------:R-:W-:Y:S01]  /*1dc0*/  FFMA R89, R11, R39, R14 ;  /* 0x000000270b597223 */ /* 0x000fe2000000000e */
        /* <DEDUP_REMOVED lines=19> */
[----:B------:R-:W-:Y:S01]  /*1f00*/  FFMA R33, R33, R41, R32 ;  /* 0x0000002921217223 */ /* 0x000fe20000000020 */
[C---:B--2---:R-:W-:Y:S01]  /*1f10*/  FFMA R24, R20.reuse, R24, R81 ;  /* 0x0000001814187223 */ /* 0x044fe20000000051 */
[C---:B------:R-:W-:Y:S01]  /*1f20*/  FFMA R28, R20.reuse, R28, R13 ;  /* 0x0000001c141c7223 */ /* 0x040fe2000000000d */
[----:B------:R-:W-:Y:S01]  /*1f30*/  FFMA R36, R20, R36, R17 ;  /* 0x0000002414247223 */ /* 0x000fe20000000011 */
[C---:B------:R-:W-:Y:S01]  /*1f40*/  FFMA R32, R34.reuse, R26, R19 ;  /* 0x0000001a22207223 */ /* 0x040fe20000000013 */
[C---:B------:R-:W-:Y:S01]  /*1f50*/  FFMA R54, R34.reuse, R30, R11 ;  /* 0x0000001e22367223 */ /* 0x040fe2000000000b */
[----:B------:R-:W-:Y:S01]  /*1f60*/  FFMA R84, R34, R38, R9 ;  /* 0x0000002622547223 */ /* 0x000fe20000000009 */
[----:B------:R-:W-:Y:S01]  /*1f70*/  FFMA R20, R20, R40, R15 ;  /* 0x0000002814147223 */ /* 0x000fe2000000000f */
[----:B------:R-:W-:Y:S01]  /*1f80*/  LDS.128 R16, [R72.X4+UR5+0x40] ;  /* 0x0000400548107984 */ /* 0x000fe20008004c00 */
[C---:B------:R-:W-:Y:S01]  /*1f90*/  FFMA R25, R21.reuse, R25, R24 ;  /* 0x0000001915197223 */ /* 0x040fe20000000018 */
[C---:B------:R-:W-:Y:S01]  /*1fa0*/  FFMA R29, R21.reuse, R29, R28 ;  /* 0x0000001d151d7223 */ /* 0x040fe2000000001c */
[C---:B------:R-:W-:Y:S01]  /*1fb0*/  FFMA R37, R21.reuse, R37, R36 ;  /* 0x0000002515257223 */ /* 0x040fe20000000024 */
[----:B------:R-:W1:Y:S01]  /*1fc0*/  LDS.128 R12, [R78+0x140] ;  /* 0x000140004e0c7984 */ /* 0x000e620000000c00 */
[----:B------:R-:W-:Y:S01]  /*1fd0*/  FFMA R21, R21, R41, R20 ;  /* 0x0000002915157223 */ /* 0x000fe20000000014 */
[C---:B------:R-:W-:Y:S01]  /*1fe0*/  FFMA R26, R22.reuse, R26, R25 ;  /* 0x0000001a161a7223 */ /* 0x040fe20000000019 */
[C---:B------:R-:W-:Y:S01]  /*1ff0*/  FFMA R30, R22.reuse, R30, R29 ;  /* 0x0000001e161e7223 */ /* 0x040fe2000000001d */
[----:B------:R-:W2:Y:S01]  /*2000*/  LDS.128 R44, [R78+0x240] ;  /* 0x000240004e2c7984 */ /* 0x000ea20000000c00 */
[C---:B------:R-:W-:Y:S01]  /*2010*/  FFMA R38, R22.reuse, R38, R37 ;  /* 0x0000002616267223 */ /* 0x040fe20000000025 */
[-C--:B------:R-:W-:Y:S01]  /*2020*/  FFMA R22, R22, R42.reuse, R21 ;  /* 0x0000002a16167223 */ /* 0x080fe20000000015 */
[----:B------:R-:W-:Y:S01]  /*2030*/  FFMA R34, R34, R42, R33 ;  /* 0x0000002a22227223 */ /* 0x000fe20000000021 */
[----:B------:R-:W3:Y:S01]  /*2040*/  LDS.128 R8, [R78+0x40] ;  /* 0x000040004e087984 */ /* 0x000ee20000000c00 */
[----:B------:R-:W-:Y:S01]  /*2050*/  FFMA R29, R35, R39, R84 ;  /* 0x00000027231d7223 */ /* 0x000fe20000000054 */
[----:B------:R-:W-:Y:S01]  /*2060*/  FFMA R21, R23, R43, R22 ;  /* 0x0000002b17157223 */ /* 0x000fe20000000016 */
[C---:B------:R-:W-:Y:S01]  /*2070*/  FFMA R25, R35.reuse, R31, R54 ;  /* 0x0000001f23197223 */ /* 0x040fe20000000036 */
[----:B------:R-:W4:Y:S01]  /*2080*/  LDS.128 R48, [R78+0x340] ;  /* 0x000340004e307984 */ /* 0x000f220000000c00 */
[----:B------:R-:W-:Y:S01]  /*2090*/  FFMA R33, R35, R43, R34 ;  /* 0x0000002b23217223 */ /* 0x000fe20000000022 */
[C---:B------:R-:W-:Y:S01]  /*20a0*/  FFMA R39, R23.reuse, R39, R38 ;  /* 0x0000002717277223 */ /* 0x040fe20000000026 */
[----:B------:R-:W-:Y:S01]  /*20b0*/  FFMA R31, R23, R31, R30 ;  /* 0x0000001f171f7223 */ /* 0x000fe2000000001e */
[----:B------:R-:W-:Y:S01]  /*20c0*/  FFMA R37, R55, R43, R86 ;  /* 0x0000002b37257223 */ /* 0x000fe20000000056 */
[-C--:B------:R-:W-:Y:S01]  /*20d0*/  FFMA R35, R35, R27.reuse, R32 ;  /* 0x0000001b23237223 */ /* 0x080fe20000000020 */
[----:B------:R-:W-:Y:S01]  /*20e0*/  FFMA R23, R23, R27, R26 ;  /* 0x0000001b17177223 */ /* 0x000fe2000000001a */
[----:B------:R-:W4:Y:S01]  /*20f0*/  LDS.128 R52, [R72.X4+UR5+0x140] ;  /* 0x0001400548347984 */ /* 0x000f220008004c00 */
        /* <DEDUP_REMOVED lines=19> */
[----:B------:R-:W2:Y:S01]  /*2230*/  LDS.128 R16, [R72.X4+UR5+0x340] ;  /* 0x0003400548107984 */ /* 0x000ea20008004c00 */
        /* <DEDUP_REMOVED lines=10> */
[----:B------:R-:W-:-:S02]  /*22e0*/  FFMA R93, R55, R11, R80 ;  /* 0x0000000b375d7223 */ /* 0x000fc40000000050 */
        /* <DEDUP_REMOVED lines=8> */
[----:B------:R-:W-:Y:S01]  /*2370*/  LDS.128 R32, [R78+0x150] ;  /* 0x000150004e207984 */ /* 0x000fe20000000c00 */
[C---:B--2---:R-:W-:Y:S01]  /*2380*/  FFMA R8, R16.reuse, R8, R23 ;  /* 0x0000000810087223 */ /* 0x044fe20000000017 */
[C---:B------:R-:W-:Y:S01]  /*2390*/  FFMA R12, R16.reuse, R12, R31 ;  /* 0x0000000c100c7223 */ /* 0x040fe2000000001f */
[C---:B------:R-:W-:Y:S01]  /*23a0*/  FFMA R44, R16.reuse, R44, R39 ;  /* 0x0000002c102c7223 */ /* 0x040fe20000000027 */
[----:B------:R-:W-:Y:S01]  /*23b0*/  FFMA R16, R16, R48, R21 ;  /* 0x0000003010107223 */ /* 0x000fe20000000015 */
[----:B------:R-:W1:Y:S01]  /*23c0*/  LDS.128 R36, [R72.X4+UR5+0x50] ;  /* 0x0000500548247984 */ /* 0x000e620008004c00 */
[C---:B------:R-:W-:Y:S01]  /*23d0*/  FFMA R25, R41.reuse, R45, R24 ;  /* 0x0000002d29197223 */ /* 0x040fe20000000018 */
[----:B------:R-:W-:Y:S01]  /*23e0*/  FFMA R41, R41, R49, R40 ;  /* 0x0000003129297223 */ /* 0x000fe20000000028 */
[C---:B------:R-:W-:Y:S01]  /*23f0*/  FFMA R40, R42.reuse, R10, R29 ;  /* 0x0000000a2a287223 */ /* 0x040fe2000000001d */
[----:B------:R-:W2:Y:S01]  /*2400*/  LDS.128 R20, [R78+0x50] ;  /* 0x000050004e147984 */ /* 0x000ea20000000c00 */
[C---:B------:R-:W-:Y:S01]  /*2410*/  FFMA R52, R42.reuse, R14, R27 ;  /* 0x0000000e2a347223 */ /* 0x040fe2000000001b */
[C---:B------:R-:W-:Y:S01]  /*2420*/  FFMA R54, R42.reuse, R46, R25 ;  /* 0x0000002e2a367223 */ /* 0x040fe20000000019 */
[C---:B------:R-:W-:Y:S01]  /*2430*/  FFMA R9, R17.reuse, R9, R8 ;  /* 0x0000000911097223 */ /* 0x040fe20000000008 */
[C---:B------:R-:W-:Y:S01]  /*2440*/  FFMA R13, R17.reuse, R13, R12 ;  /* 0x0000000d110d7223 */ /* 0x040fe2000000000c */
[C---:B------:R-:W-:Y:S01]  /*2450*/  FFMA R45, R17.reuse, R45, R44 ;  /* 0x0000002d112d7223 */ /* 0x040fe2000000002c */
[----:B------:R-:W-:Y:S01]  /*2460*/  FFMA R42, R42, R50, R41 ;  /* 0x000000322a2a7223 */ /* 0x000fe20000000029 */
[----:B------:R-:W-:Y:S01]  /*2470*/  FFMA R17, R17, R49, R16 ;  /* 0x0000003111117223 */ /* 0x000fe20000000010 */
        /* <DEDUP_REMOVED lines=8> */
[-C--:B------:R-:W-:Y:S01]  /*2500*/  FFMA R87, R43, R11.reuse, R40 ;  /* 0x0000000b2b577223 */ /* 0x080fe20000000028 */
[----:B------:R-:W3:Y:S01]  /*2510*/  LDS.128 R28, [R78+0x250] ;  /* 0x000250004e1c7984 */ /* 0x000ee20000000c00 */
[C---:B------:R-:W-:Y:S01]  /*2520*/  FFMA R11, R19.reuse, R11, R10 ;  /* 0x0000000b130b7223 */ /* 0x040fe2000000000a */
[C---:B------:R-:W-:Y:S01]  /*2530*/  FFMA R13, R19.reuse, R47, R46 ;  /* 0x0000002f130d7223 */ /* 0x040fe2000000002e */
[C---:B------:R-:W-:Y:S01]  /*2540*/  FFMA R9, R19.reuse, R51, R18 ;  /* 0x0000003313097223 */ /* 0x040fe20000000012 */
[----:B------:R-:W4:Y:S01]  /*2550*/  LDS.128 R40, [R72.X4+UR5+0x150] ;  /* 0x0001500548287984 */ /* 0x000f220008004c00 */
[----:B------:R-:W-:-:S03]  /*2560*/  FFMA R15, R19, R15, R14 ;  /* 0x0000000f130f7223 */ /* 0x000fc6000000000e */
[----:B------:R-:W4:Y:S01]  /*2570*/  LDS.128 R24, [R78+0x350] ;  /* 0x000350004e187984 */ /* 0x000f220000000c00 */
[C---:B-1----:R-:W-:Y:S01]  /*2580*/  FFMA R10, R36.reuse, R32, R81 ;  /* 0x00000020240a7223 */ /* 0x042fe20000000051 */
[----:B--2---:R-:W-:-:S03]  /*2590*/  FFMA R8, R36, R20, R79 ;  /* 0x0000001424087223 */ /* 0x004fc6000000004f */
[C---:B------:R-:W-:Y:S01]  /*25a0*/  FFMA R45, R37.reuse, R33, R10 ;  /* 0x00000021252d7223 */ /* 0x040fe2000000000a */
[----:B------:R-:W-:-:S03]  /*25b0*/  FFMA R47, R37, R21, R8 ;  /* 0x00000015252f7223 */ /* 0x000fc60000000008 */
[C---:B------:R-:W-:Y:S01]  /*25c0*/  FFMA R10, R38.reuse, R34, R45 ;  /* 0x00000022260a7223 */ /* 0x040fe2000000002d */
[----:B------:R-:W-:-:S03]  /*25d0*/  FFMA R8, R38, R22, R47 ;  /* 0x0000001626087223 */ /* 0x000fc6000000002f */
[C---:B------:R-:W-:Y:S01]  /*25e0*/  FFMA R81, R39.reuse, R35, R10 ;  /* 0x0000002327517223 */ /* 0x040fe2000000000a */
[----:B------:R-:W1:Y:S01]  /*25f0*/  LDS.128 R44, [R72.X4+UR5+0x250] ;  /* 0x00025005482c7984 */ /* 0x000e620008004c00 */
[----:B------:R-:W-:Y:S01]  /*2600*/  FFMA R79, R39, R23, R8 ;  /* 0x00000017274f7223 */ /* 0x000fe20000000008 */
[----:B---3--:R-:W-:Y:S01]  /*2610*/  FFMA R12, R36, R28, R83 ;  /* 0x0000001c240c7223 */ /* 0x008fe20000000053 */
[----:B----4-:R-:W-:-:S03]  /*2620*/  FFMA R10, R40, R32, R49 ;  /* 0x00000020280a7223 */ /* 0x010fc60000000031 */
[----:B------:R-:W-:Y:S01]  /*2630*/  FFMA R19, R37, R29, R12 ;  /* 0x0000001d25137223 */ /* 0x000fe2000000000c */
[----:B------:R-:W2:Y:S01]  /*2640*/  LDS.128 R48, [R72.X4+UR5+0x350] ;  /* 0x0003500548307984 */ /* 0x000ea20008004c00 */
[----:B------:R-:W-:Y:S01]  /*2650*/  FFMA R8, R40, R20, R93 ;  /* 0x0000001428087223 */ /* 0x000fe2000000005d */
[----:B------:R-:W-:Y:S01]  /*2660*/  FFMA R36, R36, R24, R85 ;  /* 0x0000001824247223 */ /* 0x000fe20000000055 */
[----:B------:R-:W-:-:S03]  /*2670*/  FFMA R12, R38, R30, R19 ;  /* 0x0000001e260c7223 */ /* 0x000fc60000000013 */
[----:B------:R-:W-:Y:S01]  /*2680*/  FFMA R37, R37, R25, R36 ;  /* 0x0000001925257223 */ /* 0x000fe20000000024 */
[----:B------:R-:W-:Y:S01]  /*2690*/  FFMA R83, R39, R31, R12 ;  /* 0x0000001f27537223 */ /* 0x000fe2000000000c */
[C---:B------:R-:W-:Y:S01]  /*26a0*/  FFMA R12, R40.reuse, R28, R89 ;  /* 0x0000001c280c7223 */ /* 0x040fe20000000059 */
[----:B------:R-:W-:Y:S01]  /*26b0*/  FFMA R40, R40, R24, R91 ;  /* 0x0000001828287223 */ /* 0x000fe2000000005b */
[----:B------:R-:W-:Y:S01]  /*26c0*/  FFMA R38, R38, R26, R37 ;  /* 0x0000001a26267223 */ /* 0x000fe20000000025 */
[C---:B------:R-:W-:Y:S01]  /*26d0*/  FFMA R37, R41.reuse, R33, R10 ;  /* 0x0000002129257223 */ /* 0x040fe2000000000a */
[----:B------:R-:W-:Y:S02]  /*26e0*/  FFMA R19, R41, R29, R12 ;  /* 0x0000001d29137223 */ /* 0x000fe4000000000c */
[----:B------:R-:W-:Y:S01]  /*26f0*/  FFMA R85, R39, R27, R38 ;  /* 0x0000001b27557223 */ /* 0x000fe20000000026 */
[C---:B------:R-:W-:Y:S01]  /*2700*/  FFMA R39, R41.reuse, R21, R8 ;  /* 0x0000001529277223 */ /* 0x040fe20000000008 */
[C---:B------:R-:W-:Y:S01]  /*2710*/  FFMA R84, R42.reuse, R30, R19 ;  /* 0x0000001e2a547223 */ /* 0x040fe20000000013 */
[----:B------:R-:W-:Y:S01]  /*2720*/  FFMA R41, R41, R25, R40 ;  /* 0x0000001929297223 */ /* 0x000fe20000000028 */
[C---:B------:R-:W-:Y:S01]  /*2730*/  FFMA R82, R42.reuse, R34, R37 ;  /* 0x000000222a527223 */ /* 0x040fe20000000025 */
[----:B------:R-:W-:-:S02]  /*2740*/  FFMA R80, R42, R22, R39 ;  /* 0x000000162a507223 */ /* 0x000fc40000000027 */
[----:B------:R-:W-:Y:S02]  /*2750*/  FFMA R86, R42, R26, R41 ;  /* 0x0000001a2a567223 */ /* 0x000fe40000000029 */
[C---:B------:R-:W-:Y:S02]  /*2760*/  FFMA R95, R43.reuse, R23, R80 ;  /* 0x000000172b5f7223 */ /* 0x040fe40000000050 */
        /* <DEDUP_REMOVED lines=10> */
[C---:B------:R-:W-:Y:S01]  /*2810*/  FFMA R44, R46.reuse, R30, R17 ;  /* 0x0000001e2e2c7223 */ /* 0x040fe20000000011 */
[----:B------:R-:W-:Y:S01]  /*2820*/  LDS.128 R52, [R72.X4+UR5+0x60] ;  /* 0x0000600548347984 */ /* 0x000fe20008004c00 */
[C---:B------:R-:W-:Y:S01]  /*2830*/  FFMA R40, R46.reuse, R22, R37 ;  /* 0x000000162e287223 */ /* 0x040fe20000000025 */
[----:B------:R-:W-:Y:S01]  /*2840*/  FFMA R46, R46, R26, R45 ;  /* 0x0000001a2e2e7223 */ /* 0x000fe2000000002d */
[C---:B--2---:R-:W-:Y:S01]  /*2850*/  FFMA R20, R48.reuse, R20, R11 ;  /* 0x0000001430147223 */ /* 0x044fe2000000000b */
[C---:B------:R-:W-:Y:S01]  /*2860*/  FFMA R24, R48.reuse, R24, R9 ;  /* 0x0000001830187223 */ /* 0x040fe20000000009 */
[----:B------:R-:W1:Y:S01]  /*2870*/  LDS.128 R16, [R78+0x260] ;  /* 0x000260004e107984 */ /* 0x000e620000000c00 */
[C---:B------:R-:W-:Y:S01]  /*2880*/  FFMA R32, R48.reuse, R32, R15 ;  /* 0x0000002030207223 */ /* 0x040fe2000000000f */
[----:B------:R-:W-:Y:S01]  /*2890*/  FFMA R28, R48, R28, R13 ;  /* 0x0000001c301c7223 */ /* 0x000fe2000000000d */
[C---:B------:R-:W-:Y:S01]  /*28a0*/  FFMA R25, R49.reuse, R25, R24 ;  /* 0x0000001931197223 */ /* 0x040fe20000000018 */
[----:B------:R-:W2:Y:S01]  /*28b0*/  LDS.128 R8, [R78+0x160] ;  /* 0x000160004e087984 */ /* 0x000ea20000000c00 */
[C---:B------:R-:W-:Y:S01]  /*28c0*/  FFMA R21, R49.reuse, R21, R20 ;  /* 0x0000001531157223 */ /* 0x040fe20000000014 */
[C---:B------:R-:W-:Y:S01]  /*28d0*/  FFMA R29, R49.reuse, R29, R28 ;  /* 0x0000001d311d7223 */ /* 0x040fe2000000001c */
[C---:B------:R-:W-:Y:S01]  /*28e0*/  FFMA R26, R50.reuse, R26, R25 ;  /* 0x0000001a321a7223 */ /* 0x040fe20000000019 */
[----:B------:R-:W3:Y:S01]  /*28f0*/  LDS.128 R12, [R78+0x60] ;  /* 0x000060004e0c7984 */ /* 0x000ee20000000c00 */
[----:B------:R-:W-:Y:S01]  /*2900*/  FFMA R33, R49, R33, R32 ;  /* 0x0000002131217223 */ /* 0x000fe20000000020 */
[C---:B------:R-:W-:Y:S01]  /*2910*/  FFMA R30, R50.reuse, R30, R29 ;  /* 0x0000001e321e7223 */ /* 0x040fe2000000001d */
[C---:B------:R-:W-:Y:S01]  /*2920*/  FFMA R87, R43.reuse, R31, R84 ;  /* 0x0000001f2b577223 */ /* 0x040fe20000000054 */
[----:B------:R-:W-:Y:S01]  /*2930*/  FFMA R49, R43, R35, R82 ;  /* 0x000000232b317223 */ /* 0x000fe20000000052 */
[-C--:B------:R-:W-:Y:S01]  /*2940*/  FFMA R43, R47, R27.reuse, R46 ;  /* 0x0000001b2f2b7223 */ /* 0x080fe2000000002e */
[----:B------:R-:W-:Y:S01]  /*2950*/  FFMA R29, R51, R27, R26 ;  /* 0x0000001b331d7223 */ /* 0x000fe2000000001a */
[----:B------:R-:W4:Y:S01]  /*2960*/  LDS.128 R36, [R78+0x360] ;  /* 0x000360004e247984 */ /* 0x000f220000000c00 */
[C---:B------:R-:W-:Y:S01]  /*2970*/  FFMA R22, R50.reuse, R22, R21 ;  /* 0x0000001632167223 */ /* 0x040fe20000000015 */
[----:B------:R-:W-:Y:S01]  /*2980*/  FFMA R34, R50, R34, R33 ;  /* 0x0000002232227223 */ /* 0x000fe20000000021 */
[----:B------:R-:W-:Y:S01]  /*2990*/  FFMA R41, R47, R31, R44 ;  /* 0x0000001f2f297223 */ /* 0x000fe2000000002c */
[----:B------:R-:W4:Y:S01]  /*29a0*/  LDS.128 R24, [R72.X4+UR5+0x160] ;  /* 0x0001600548187984 */ /* 0x000f220008004c00 */
[----:B------:R-:W-:Y:S01]  /*29b0*/  FFMA R45, R51, R23, R22 ;  /* 0x00000017332d7223 */ /* 0x000fe20000000016 */
[C---:B------:R-:W-:Y:S01]  /*29c0*/  FFMA R33, R47.reuse, R35, R42 ;  /* 0x000000232f217223 */ /* 0x040fe2000000002a */
[----:B------:R-:W-:Y:S01]  /*29d0*/  FFMA R47, R47, R23, R40 ;  /* 0x000000172f2f7223 */ /* 0x000fe20000000028 */
[C---:B------:R-:W-:Y:S01]  /*29e0*/  FFMA R31, R51.reuse, R31, R30 ;  /* 0x0000001f331f7223 */ /* 0x040fe2000000001e */
[----:B------:R-:W-:Y:S01]  /*29f0*/  FFMA R35, R51, R35, R34 ;  /* 0x0000002333237223 */ /* 0x000fe20000000022 */
[C---:B-1----:R-:W-:Y:S01]  /*2a00*/  FFMA R28, R52.reuse, R16, R83 ;  /* 0x00000010341c7223 */ /* 0x042fe20000000053 */
[----:B--2---:R-:W-:-:S03]  /*2a10*/  FFMA R22, R52, R8, R81 ;  /* 0x0000000834167223 */ /* 0x004fc60000000051 */
[C---:B------:R-:W-:Y:S01]  /*2a20*/  FFMA R21, R53.reuse, R17, R28 ;  /* 0x0000001135157223 */ /* 0x040fe2000000001c */
[----:B---3--:R-:W-:Y:S01]  /*2a30*/  FFMA R20, R52, R12, R79 ;  /* 0x0000000c34147223 */ /* 0x008fe2000000004f */
[C---:B------:R-:W-:Y:S02]  /*2a40*/  FFMA R23, R53.reuse, R9, R22 ;  /* 0x0000000935177223 */ /* 0x040fe40000000016 */
[C---:B------:R-:W-:Y:S01]  /*2a50*/  FFMA R32, R54.reuse, R18, R21 ;  /* 0x0000001236207223 */ /* 0x040fe20000000015 */
[----:B------:R-:W-:Y:S01]  /*2a60*/  FFMA R51, R53, R13, R20 ;  /* 0x0000000d35337223 */ /* 0x000fe20000000014 */
[C---:B------:R-:W-:Y:S02]  /*2a70*/  FFMA R30, R54.reuse, R10, R23 ;  /* 0x0000000a361e7223 */ /* 0x040fe40000000017 */
[C---:B------:R-:W-:Y:S01]  /*2a80*/  FFMA R91, R55.reuse, R19, R32 ;  /* 0x00000013375b7223 */ /* 0x040fe20000000020 */
[----:B------:R-:W1:Y:S01]  /*2a90*/  LDS.128 R20, [R72.X4+UR5+0x260] ;  /* 0x0002600548147984 */ /* 0x000e620008004c00 */
[----:B------:R-:W-:Y:S01]  /*2aa0*/  FFMA R28, R54, R14, R51 ;  /* 0x0000000e361c7223 */ /* 0x000fe20000000033 */
[----:B------:R-:W-:Y:S01]  /*2ab0*/  FFMA R89, R55, R11, R30 ;  /* 0x0000000b37597223 */ /* 0x000fe2000000001e */
[----:B----4-:R-:W-:Y:S01]  /*2ac0*/  FFMA R52, R52, R36, R85 ;  /* 0x0000002434347223 */ /* 0x010fe20000000055 */
[C---:B------:R-:W-:Y:S01]  /*2ad0*/  FFMA R30, R24.reuse, R8, R49 ;  /* 0x00000008181e7223 */ /* 0x040fe20000000031 */
[----:B------:R-:W-:Y:S01]  /*2ae0*/  FFMA R32, R24, R16, R87 ;  /* 0x0000001018207223 */ /* 0x000fe20000000057 */
[----:B------:R-:W2:Y:S01]  /*2af0*/  LDS.128 R48, [R72.X4+UR5+0x360] ;  /* 0x0003600548307984 */ /* 0x000ea20008004c00 */
[----:B------:R-:W-:Y:S01]  /*2b00*/  FFMA R53, R53, R37, R52 ;  /* 0x0000002535357223 */ /* 0x000fe20000000034 */
[C---:B------:R-:W-:Y:S01]  /*2b10*/  FFMA R83, R25.reuse, R9, R30 ;  /* 0x0000000919537223 */ /* 0x040fe2000000001e */
[----:B------:R-:W-:-:S02]  /*2b20*/  FFMA R81, R25, R17, R32 ;  /* 0x0000001119517223 */ /* 0x000fc40000000020 */
[----:B------:R-:W-:Y:S01]  /*2b30*/  FFMA R54, R54, R38, R53 ;  /* 0x0000002636367223 */ /* 0x000fe20000000035 */
[C---:B------:R-:W-:Y:S01]  /*2b40*/  FFMA R53, R55.reuse, R15, R28 ;  /* 0x0000000f37357223 */ /* 0x040fe2000000001c */
[C---:B------:R-:W-:Y:S01]  /*2b50*/  FFMA R28, R24.reuse, R12, R95 ;  /* 0x0000000c181c7223 */ /* 0x040fe2000000005f */
[----:B------:R-:W-:Y:S01]  /*2b60*/  FFMA R24, R24, R36, R93 ;  /* 0x0000002418187223 */ /* 0x000fe2000000005d */
[----:B------:R-:W-:-:S03]  /*2b70*/  FFMA R55, R55, R39, R54 ;  /* 0x0000002737377223 */ /* 0x000fc60000000036 */
        /* <DEDUP_REMOVED lines=28> */
[C---:B------:R-:W-:Y:S01]  /*2d40*/  FFMA R36, R48.reuse, R36, R29 ;  /* 0x0000002430247223 */ /* 0x040fe2000000001d */
[----:B------:R-:W-:Y:S01]  /*2d50*/  LDS.128 R40, [R72.X4+UR5+0x70] ;  /* 0x0000700548287984 */ /* 0x000fe20008004c00 */
[C---:B------:R-:W-:Y:S01]  /*2d60*/  FFMA R9, R49.reuse, R9, R8 ;  /* 0x0000000931097223 */ /* 0x040fe20000000008 */
[----:B------:R-:W-:Y:S01]  /*2d70*/  FFMA R12, R48, R12, R45 ;  /* 0x0000000c300c7223 */ /* 0x000fe2000000002d */
[C---:B------:R-:W-:Y:S01]  /*2d80*/  FFMA R17, R49.reuse, R17, R16 ;  /* 0x0000001131117223 */ /* 0x040fe20000000010 */
[----:B------:R-:W1:Y:S01]  /*2d90*/  LDS.128 R24, [R78+0x170] ;  /* 0x000170004e187984 */ /* 0x000e620000000c00 */
[C---:B------:R-:W-:Y:S01]  /*2da0*/  FFMA R10, R50.reuse, R10, R9 ;  /* 0x0000000a320a7223 */ /* 0x040fe20000000009 */
[C---:B------:R-:W-:Y:S01]  /*2db0*/  FFMA R13, R49.reuse, R13, R12 ;  /* 0x0000000d310d7223 */ /* 0x040fe2000000000c */
[----:B------:R-:W-:Y:S01]  /*2dc0*/  FFMA R37, R49, R37, R36 ;  /* 0x0000002531257223 */ /* 0x000fe20000000024 */
        /* <DEDUP_REMOVED lines=8> */
[----:B------:R-:W4:Y:S01]  /*2e50*/  LDS.128 R28, [R78+0x370] ;  /* 0x000370004e1c7984 */ /* 0x000f220000000c00 */
[----:B------:R-:W-:-:S03]  /*2e60*/  FFMA R39, R51, R39, R38 ;  /* 0x0000002733277223 */ /* 0x000fc60000000026 */
[----:B------:R-:W4:Y:S04]  /*2e70*/  LDS.128 R44, [R72.X4+UR5+0x170] ;  /* 0x00017005482c7984 */ /* 0x000f280008004c00 */
[----:B------:R-:W-:Y:S01]  /*2e80*/  LDS.128 R48, [R72.X4+UR5+0x370] ;  /* 0x0003700548307984 */ /* 0x000fe20008004c00 */
[C---:B-1----:R-:W-:Y:S01]  /*2e90*/  FFMA R10, R40.reuse, R24, R89 ;  /* 0x00000018280a7223 */ /* 0x042fe20000000059 */
[----:B--2---:R-:W-:-:S03]  /*2ea0*/  FFMA R12, R40, R32, R91 ;  /* 0x00000020280c7223 */ /* 0x004fc6000000005b */
[C---:B------:R-:W-:Y:S01]  /*2eb0*/  FFMA R13, R41.reuse, R25, R10 ;  /* 0x00000019290d7223 */ /* 0x040fe2000000000a */
[----:B---3--:R-:W-:Y:S01]  /*2ec0*/  FFMA R8, R40, R20, R53 ;  /* 0x0000001428087223 */ /* 0x008fe20000000035 */
[C---:B------:R-:W-:Y:S02]  /*2ed0*/  FFMA R9, R41.reuse, R33, R12 ;  /* 0x0000002129097223 */ /* 0x040fe4000000000c */
[----:B------:R-:W-:Y:S01]  /*2ee0*/  FFMA R12, R42, R26, R13 ;  /* 0x0000001a2a0c7223 */ /* 0x000fe2000000000d */
[----:B----4-:R-:W-:Y:S01]  /*2ef0*/  FFMA R40, R40, R28, R55 ;  /* 0x0000001c28287223 */ /* 0x010fe20000000037 */
[----:B------:R-:W-:Y:S01]  /*2f00*/  FFMA R17, R41, R21, R8 ;  /* 0x0000001529117223 */ /* 0x000fe20000000008 */
[----:B------:R-:W1:Y:S01]  /*2f10*/  LDS.128 R52, [R72.X4+UR5+0x270] ;  /* 0x0002700548347984 */ /* 0x000e620008004c00 */
[----:B------:R-:W-:Y:S01]  /*2f20*/  FFMA R10, R42, R34, R9 ;  /* 0x000000222a0a7223 */ /* 0x000fe20000000009 */
[C---:B------:R-:W-:Y:S01]  /*2f30*/  FFMA R16, R44.reuse, R32, R87 ;  /* 0x000000202c107223 */ /* 0x040fe20000000057 */
[C---:B------:R-:W-:Y:S01]  /*2f40*/  FFMA R18, R44.reuse, R28, R97 ;  /* 0x0000001c2c127223 */ /* 0x040fe20000000061 */
[C---:B------:R-:W-:Y:S01]  /*2f50*/  FFMA R14, R44.reuse, R24, R85 ;  /* 0x000000182c0e7223 */ /* 0x040fe20000000055 */
[----:B------:R-:W-:Y:S01]  /*2f60*/  FFMA R44, R44, R20, R95 ;  /* 0x000000142c2c7223 */ /* 0x000fe2000000005f */
[----:B------:R-:W-:Y:S01]  /*2f70*/  FFMA R8, R42, R22, R17 ;  /* 0x000000162a087223 */ /* 0x000fe20000000011 */
[----:B------:R-:W-:Y:S01]  /*2f80*/  FFMA R13, R45, R33, R16 ;  /* 0x000000212d0d7223 */ /* 0x000fe20000000010 */
[----:B------:R-:W-:Y:S01]  /*2f90*/  FFMA R87, R43, R35, R10 ;  /* 0x000000232b577223 */ /* 0x000fe2000000000a */
[----:B------:R-:W-:Y:S01]  /*2fa0*/  FFMA R41, R41, R29, R40 ;  /* 0x0000001d29297223 */ /* 0x000fe20000000028 */
[C---:B------:R-:W-:Y:S01]  /*2fb0*/  FFMA R17, R45.reuse, R25, R14 ;  /* 0x000000192d117223 */ /* 0x040fe2000000000e */
[C---:B------:R-:W-:Y:S01]  /*2fc0*/  FFMA R37, R45.reuse, R21, R44 ;  /* 0x000000152d257223 */ /* 0x040fe2000000002c */
[----:B------:R-:W-:Y:S01]  /*2fd0*/  FFMA R9, R45, R29, R18 ;  /* 0x0000001d2d097223 */ /* 0x000fe20000000012 */
[C---:B------:R-:W-:Y:S01]  /*2fe0*/  FFMA R85, R43.reuse, R27, R12 ;  /* 0x0000001b2b557223 */ /* 0x040fe2000000000c */
[C---:B------:R-:W-:Y:S01]  /*2ff0*/  FFMA R45, R43.reuse, R23, R8 ;  /* 0x000000172b2d7223 */ /* 0x040fe20000000008 */
[----:B------:R-:W-:Y:S01]  /*3000*/  FFMA R44, R46, R34, R13 ;  /* 0x000000222e2c7223 */ /* 0x000fe2000000000d */
[----:B------:R-:W-:Y:S01]  /*3010*/  FFMA R42, R42, R30, R41 ;  /* 0x0000001e2a2a7223 */ /* 0x000fe20000000029 */
[C---:B------:R-:W-:Y:S01]  /*3020*/  FFMA R82, R46.reuse, R22, R37 ;  /* 0x000000162e527223 */ /* 0x040fe20000000025 */
[C---:B------:R-:W-:Y:S01]  /*3030*/  FFMA R80, R46.reuse, R26, R17 ;  /* 0x0000001a2e507223 */ /* 0x040fe20000000011 */
[----:B------:R-:W-:Y:S01]  /*3040*/  FFMA R46, R46, R30, R9 ;  /* 0x0000001e2e2e7223 */ /* 0x000fe20000000009 */
[----:B------:R-:W-:Y:S01]  /*3050*/  FFMA R89, R43, R31, R42 ;  /* 0x0000001f2b597223 */ /* 0x000fe2000000002a */
[----:B------:R-:W-:Y:S01]  /*3060*/  FFMA R97, R47, R23, R82 ;  /* 0x000000172f617223 */ /* 0x000fe20000000052 */
[----:B------:R-:W-:Y:S01]  /*3070*/  LDS.128 R40, [R72.X4+UR5+0x80] ;  /* 0x0000800548287984 */ /* 0x000fe20008004c00 */
        /* <DEDUP_REMOVED lines=9> */
[----:B------:R-:W-:Y:S01]  /*3110*/  FFMA R53, R53, R29, R52 ;  /* 0x0000001d35357223 */ /* 0x000fe20000000034 */
[----:B------:R-:W1:Y:S01]  /*3120*/  LDS.128 R12, [R78+0x180] ;  /* 0x000180004e0c7984 */ /* 0x000e620000000c00 */
[----:B------:R-:W-:Y:S01]  /*3130*/  FFMA R52, R54, R34, R9 ;  /* 0x0000002236347223 */ /* 0x000fe20000000009 */
[----:B------:R-:W-:Y:S01]  /*3140*/  FFMA R24, R48, R24, R11 ;  /* 0x0000001830187223 */ /* 0x000fe2000000000b */
[----:B------:R-:W-:Y:S01]  /*3150*/  FFMA R86, R54, R22, R17 ;  /* 0x0000001636567223 */ /* 0x000fe20000000011 */
[C---:B------:R-:W-:Y:S01]  /*3160*/  FFMA R32, R48.reuse, R32, R19 ;  /* 0x0000002030207223 */ /* 0x040fe20000000013 */
[----:B------:R-:W2:Y:S01]  /*3170*/  LDS.128 R8, [R78+0x80] ;  /* 0x000080004e087984 */ /* 0x000ea20000000c00 */
[----:B------:R-:W-:Y:S01]  /*3180*/  FFMA R28, R48, R28, R39 ;  /* 0x0000001c301c7223 */ /* 0x000fe20000000027 */
[----:B------:R-:W-:Y:S01]  /*3190*/  FFMA R54, R54, R30, R53 ;  /* 0x0000001e36367223 */ /* 0x000fe20000000035 */
[C---:B------:R-:W-:Y:S01]  /*31a0*/  FFMA R25, R49.reuse, R25, R24 ;  /* 0x0000001931197223 */ /* 0x040fe20000000018 */
[----:B------:R-:W3:Y:S01]  /*31b0*/  LDS.128 R16, [R78+0x280] ;  /* 0x000280004e107984 */ /* 0x000ee20000000c00 */
[C---:B------:R-:W-:Y:S01]  /*31c0*/  FFMA R29, R49.reuse, R29, R28 ;  /* 0x0000001d311d7223 */ /* 0x040fe2000000001c */
[----:B------:R-:W-:Y:S01]  /*31d0*/  FFMA R33, R49, R33, R32 ;  /* 0x0000002131217223 */ /* 0x000fe20000000020 */
[C---:B------:R-:W-:Y:S01]  /*31e0*/  FFMA R26, R50.reuse, R26, R25 ;  /* 0x0000001a321a7223 */ /* 0x040fe20000000019 */
[----:B------:R-:W4:Y:S01]  /*31f0*/  LDS.128 R36, [R78+0x380] ;  /* 0x000380004e247984 */ /* 0x000f220000000c00 */
[C---:B------:R-:W-:Y:S01]  /*3200*/  FFMA R30, R50.reuse, R30, R29 ;  /* 0x0000001e321e7223 */ /* 0x040fe2000000001d */
[C---:B------:R-:W-:Y:S01]  /*3210*/  FFMA R34, R50.reuse, R34, R33 ;  /* 0x0000002232227223 */ /* 0x040fe20000000021 */
[-C--:B------:R-:W-:Y:S01]  /*3220*/  FFMA R25, R47, R31.reuse, R46 ;  /* 0x0000001f2f197223 */ /* 0x080fe2000000002e */
[-C--:B------:R-:W-:Y:S01]  /*3230*/  FFMA R33, R55, R31.reuse, R54 ;  /* 0x0000001f37217223 */ /* 0x080fe20000000036 */
[----:B------:R-:W-:Y:S01]  /*3240*/  FFMA R91, R51, R31, R30 ;  /* 0x0000001f335b7223 */ /* 0x000fe2000000001e */
[----:B------:R-:W-:Y:S01]  /*3250*/  FFMA R21, R49, R21, R20 ;  /* 0x0000001531157223 */ /* 0x000fe20000000014 */
[----:B------:R-:W4:Y:S01]  /*3260*/  LDS.128 R28, [R72.X4+UR5+0x180] ;  /* 0x00018005481c7984 */ /* 0x000f220008004c00 */
[C---:B------:R-:W-:Y:S01]  /*3270*/  FFMA R53, R47.reuse, R35, R44 ;  /* 0x000000232f357223 */ /* 0x040fe2000000002c */
[----:B------:R-:W-:Y:S01]  /*3280*/  FFMA R93, R47, R27, R80 ;  /* 0x0000001b2f5d7223 */ /* 0x000fe20000000050 */
[----:B------:R-:W-:Y:S01]  /*3290*/  FFMA R22, R50, R22, R21 ;  /* 0x0000001632167223 */ /* 0x000fe20000000015 */
[-C--:B------:R-:W-:Y:S01]  /*32a0*/  FFMA R47, R55, R35.reuse, R52 ;  /* 0x00000023372f7223 */ /* 0x080fe20000000034 */
[C---:B------:R-:W-:Y:S01]  /*32b0*/  FFMA R35, R51.reuse, R35, R34 ;  /* 0x0000002333237223 */ /* 0x040fe20000000022 */
[C---:B------:R-:W-:Y:S01]  /*32c0*/  FFMA R95, R51.reuse, R27, R26 ;  /* 0x0000001b335f7223 */ /* 0x040fe2000000001a */
[----:B------:R-:W-:Y:S01]  /*32d0*/  FFMA R51, R51, R23, R22 ;  /* 0x0000001733337223 */ /* 0x000fe20000000016 */
[C---:B------:R-:W-:Y:S01]  /*32e0*/  FFMA R49, R55.reuse, R27, R84 ;  /* 0x0000001b37317223 */ /* 0x040fe20000000054 */
[----:B------:R-:W-:Y:S01]  /*32f0*/  FFMA R55, R55, R23, R86 ;  /* 0x0000001737377223 */ /* 0x000fe20000000056 */
[----:B-1----:R-:W-:-:S04]  /*3300*/  FFMA R22, R40, R12, R85 ;  /* 0x0000000c28167223 */ /* 0x002fc80000000055 */
[----:B------:R-:W-:Y:S01]  /*3310*/  FFMA R23, R41, R13, R22 ;  /* 0x0000000d29177223 */ /* 0x000fe20000000016 */
[C---:B--2---:R-:W-:Y:S01]  /*3320*/  FFMA R20, R40.reuse, R8, R45 ;  /* 0x0000000828147223 */ /* 0x044fe2000000002d */
[----:B---3--:R-:W-:-:S03]  /*3330*/  FFMA R24, R40, R16, R87 ;  /* 0x0000001028187223 */ /* 0x008fc60000000057 */
[C---:B------:R-:W-:Y:S01]  /*3340*/  FFMA R27, R41.reuse, R9, R20 ;  /* 0x00000009291b7223 */ /* 0x040fe20000000014 */
[----:B------:R-:W-:Y:S01]  /*3350*/  FFMA R20, R42, R14, R23 ;  /* 0x0000000e2a147223 */ /* 0x000fe20000000017 */
[----:B------:R-:W-:Y:S01]  /*3360*/  FFMA R21, R41, R17, R24 ;  /* 0x0000001129157223 */ /* 0x000fe20000000018 */
[----:B----4-:R-:W-:Y:S02]  /*3370*/  FFMA R40, R40, R36, R89 ;  /* 0x0000002428287223 */ /* 0x010fe40000000059 */
[----:B------:R-:W-:Y:S01]  /*3380*/  FFMA R81, R43, R15, R20 ;  /* 0x0000000f2b517223 */ /* 0x000fe20000000014 */
[C---:B------:R-:W-:Y:S01]  /*3390*/  FFMA R24, R42.reuse, R10, R27 ;  /* 0x0000000a2a187223 */ /* 0x040fe2000000001b */
[----:B------:R-:W-:Y:S01]  /*33a0*/  FFMA R26, R42, R18, R21 ;  /* 0x000000122a1a7223 */ /* 0x000fe20000000015 */
[----:B------:R-:W-:Y:S01]  /*33b0*/  FFMA R41, R41, R37, R40 ;  /* 0x0000002529297223 */ /* 0x000fe20000000028 */
[----:B------:R-:W1:Y:S01]  /*33c0*/  LDS.128 R20, [R72.X4+UR5+0x280] ;  /* 0x0002800548147984 */ /* 0x000e620008004c00 */
[C---:B------:R-:W-:Y:S01]  /*33d0*/  FFMA R32, R28.reuse, R8, R97 ;  /* 0x000000081c207223 */ /* 0x040fe20000000061 */
[C---:B------:R-:W-:Y:S01]  /*33e0*/  FFMA R34, R28.reuse, R12, R93 ;  /* 0x0000000c1c227223 */ /* 0x040fe2000000005d */
[C---:B------:R-:W-:Y:S01]  /*33f0*/  FFMA R40, R28.reuse, R16, R53 ;  /* 0x000000101c287223 */ /* 0x040fe20000000035 */
[C---:B------:R-:W-:Y:S01]  /*3400*/  FFMA R83, R43.reuse, R19, R26 ;  /* 0x000000132b537223 */ /* 0x040fe2000000001a */
[----:B------:R-:W-:Y:S01]  /*3410*/  FFMA R79, R43, R11, R24 ;  /* 0x0000000b2b4f7223 */ /* 0x000fe20000000018 */
[----:B------:R-:W-:Y:S01]  /*3420*/  FFMA R28, R28, R36, R25 ;  /* 0x000000241c1c7223 */ /* 0x000fe20000000019 */
[----:B------:R-:W-:Y:S01]  /*3430*/  FFMA R42, R42, R38, R41 ;  /* 0x000000262a2a7223 */ /* 0x000fe20000000029 */
[----:B------:R-:W2:Y:S01]  /*3440*/  LDS.128 R24, [R72.X4+UR5+0x380] ;  /* 0x0003800548187984 */ /* 0x000ea20008004c00 */
[C---:B------:R-:W-:Y:S01]  /*3450*/  FFMA R45, R29.reuse, R9, R32 ;  /* 0x000000091d2d7223 */ /* 0x040fe20000000020 */
[----:B------:R-:W-:Y:S01]  /*3460*/  FFMA R41, R29, R17, R40 ;  /* 0x000000111d297223 */ /* 0x000fe20000000028 */
[----:B------:R-:W-:Y:S01]  /*3470*/  FFMA R85, R43, R39, R42 ;  /* 0x000000272b557223 */ /* 0x000fe2000000002a */
[C---:B------:R-:W-:Y:S01]  /*3480*/  FFMA R43, R29.reuse, R13, R34 ;  /* 0x0000000d1d2b7223 */ /* 0x040fe20000000022 */
[----:B------:R-:W-:Y:S01]  /*3490*/  FFMA R29, R29, R37, R28 ;  /* 0x000000251d1d7223 */ /* 0x000fe2000000001c */
[C---:B------:R-:W-:Y:S01]  /*34a0*/  FFMA R28, R30.reuse, R18, R41 ;  /* 0x000000121e1c7223 */ /* 0x040fe20000000029 */
[C---:B------:R-:W-:Y:S01]  /*34b0*/  FFMA R82, R30.reuse, R10, R45 ;  /* 0x0000000a1e527223 */ /* 0x040fe2000000002d */
[C---:B------:R-:W-:Y:S01]  /*34c0*/  FFMA R80, R30.reuse, R14, R43 ;  /* 0x0000000e1e507223 */ /* 0x040fe2000000002b */
[----:B------:R-:W-:-:S03]  /*34d0*/  FFMA R30, R30, R38, R29 ;  /* 0x000000261e1e7223 */ /* 0x000fc6000000001d */
        /* <DEDUP_REMOVED lines=8> */
[----:B------:R-:W-:Y:S01]  /*3560*/  LDS.128 R52, [R72.X4+UR5+0x90] ;  /* 0x0000900548347984 */ /* 0x000fe20008004c00 */
[----:B------:R-:W-:Y:S01]  /*3570*/  FFMA R84, R22, R14, R33 ;  /* 0x0000000e16547223 */ /* 0x000fe20000000021 */
[C---:B--2---:R-:W-:Y:S01]  /*3580*/  FFMA R8, R24.reuse, R8, R51 ;  /* 0x0000000818087223 */ /* 0x044fe20000000033 */
[----:B------:R-:W-:Y:S01]  /*3590*/  FFMA R16, R24, R16, R35 ;  /* 0x0000001018107223 */ /* 0x000fe20000000023 */
[----:B------:R-:W-:Y:S01]  /*35a0*/  FFMA R86, R22, R10, R41 ;  /* 0x0000000a16567223 */ /* 0x000fe20000000029 */
[----:B------:R-:W1:Y:S01]  /*35b0*/  LDS.128 R48, [R78+0x190] ;  /* 0x000190004e307984 */ /* 0x000e620000000c00 */
[C---:B------:R-:W-:Y:S01]  /*35c0*/  FFMA R12, R24.reuse, R12, R95 ;  /* 0x0000000c180c7223 */ /* 0x040fe2000000005f */
[----:B------:R-:W-:Y:S01]  /*35d0*/  FFMA R21, R21, R37, R20 ;  /* 0x0000002515157223 */ /* 0x000fe20000000014 */
        /* <DEDUP_REMOVED lines=8> */
[----:B------:R-:W-:Y:S01]  /*3660*/  FFMA R25, R25, R37, R24 ;  /* 0x0000002519197223 */ /* 0x000fe20000000018 */
[----:B------:R-:W4:Y:S01]  /*3670*/  LDS.128 R40, [R78+0x390] ;  /* 0x000390004e287984 */ /* 0x000f220000000c00 */
[C---:B------:R-:W-:Y:S01]  /*3680*/  FFMA R10, R26.reuse, R10, R9 ;  /* 0x0000000a1a0a7223 */ /* 0x040fe20000000009 */
[C---:B------:R-:W-:Y:S01]  /*3690*/  FFMA R14, R26.reuse, R14, R13 ;  /* 0x0000000e1a0e7223 */ /* 0x040fe2000000000d */
[C---:B------:R-:W-:Y:S01]  /*36a0*/  FFMA R9, R23.reuse, R39, R22 ;  /* 0x0000002717097223 */ /* 0x040fe20000000016 */
[C---:B------:R-:W-:Y:S01]  /*36b0*/  FFMA R13, R23.reuse, R19, R20 ;  /* 0x00000013170d7223 */ /* 0x040fe20000000014 */
[----:B------:R-:W-:Y:S01]  /*36c0*/  FFMA R21, R23, R15, R84 ;  /* 0x0000000f17157223 */ /* 0x000fe20000000054 */
[C---:B------:R-:W-:Y:S01]  /*36d0*/  FFMA R18, R26.reuse, R18, R17 ;  /* 0x000000121a127223 */ /* 0x040fe20000000011 */
[-C--:B------:R-:W-:Y:S01]  /*36e0*/  FFMA R91, R31, R11.reuse, R82 ;  /* 0x0000000b1f5b7223 */ /* 0x080fe20000000052 */
[-C--:B------:R-:W-:Y:S01]  /*36f0*/  FFMA R23, R23, R11.reuse, R86 ;  /* 0x0000000b17177223 */ /* 0x080fe20000000056 */
[----:B------:R-:W-:Y:S01]  /*3700*/  FFMA R26, R26, R38, R25 ;  /* 0x000000261a1a7223 */ /* 0x000fe20000000019 */
[----:B------:R-:W-:Y:S01]  /*3710*/  FFMA R11, R27, R11, R10 ;  /* 0x0000000b1b0b7223 */ /* 0x000fe2000000000a */
[C---:B------:R-:W-:Y:S01]  /*3720*/  FFMA R25, R31.reuse, R39, R30 ;  /* 0x000000271f197223 */ /* 0x040fe2000000001e */
[----:B------:R-:W-:Y:S01]  /*3730*/  FFMA R29, R31, R19, R28 ;  /* 0x000000131f1d7223 */ /* 0x000fe2000000001c */
[C---:B------:R-:W-:Y:S01]  /*3740*/  FFMA R31, R27.reuse, R39, R26 ;  /* 0x000000271b1f7223 */ /* 0x040fe2000000001a */
[C---:B------:R-:W-:Y:S01]  /*3750*/  FFMA R89, R27.reuse, R19, R18 ;  /* 0x000000131b597223 */ /* 0x040fe20000000012 */
[----:B------:R-:W-:Y:S01]  /*3760*/  FFMA R15, R27, R15, R14 ;  /* 0x0000000f1b0f7223 */ /* 0x000fe2000000000e */
        /* <DEDUP_REMOVED lines=9> */
[C---:B------:R-:W-:Y:S01]  /*3800*/  FFMA R12, R54.reuse, R46, R27 ;  /* 0x0000002e360c7223 */ /* 0x040fe2000000001b */
[----:B------:R-:W-:Y:S01]  /*3810*/  FFMA R81, R55, R51, R10 ;  /* 0x0000003337517223 */ /* 0x000fe2000000000a */
[----:B------:R-:W-:Y:S01]  /*3820*/  FFMA R53, R53, R41, R52 ;  /* 0x0000002935357223 */ /* 0x000fe20000000034 */
[C---:B------:R-:W-:Y:S01]  /*3830*/  FFMA R8, R54.reuse, R34, R39 ;  /* 0x0000002236087223 */ /* 0x040fe20000000027 */
[C---:B------:R-:W-:Y:S01]  /*3840*/  FFMA R83, R55.reuse, R47, R12 ;  /* 0x0000002f37537223 */ /* 0x040fe2000000000c */
[----:B------:R-:W1:Y:S01]  /*3850*/  LDS.128 R36, [R72.X4+UR5+0x290] ;  /* 0x0002900548247984 */ /* 0x000e620008004c00 */
[----:B------:R-:W-:Y:S01]  /*3860*/  FFMA R54, R54, R42, R53 ;  /* 0x0000002a36367223 */ /* 0x000fe20000000035 */
[----:B------:R-:W-:-:S03]  /*3870*/  FFMA R79, R55, R35, R8 ;  /* 0x00000023374f7223 */ /* 0x000fc60000000008 */
[----:B------:R-:W-:Y:S02]  /*3880*/  FFMA R85, R55, R43, R54 ;  /* 0x0000002b37557223 */ /* 0x000fe40000000036 */
[----:B------:R-:W2:Y:S01]  /*3890*/  LDS.128 R52, [R72.X4+UR5+0x390] ;  /* 0x0003900548347984 */ /* 0x000ea20008004c00 */
        /* <DEDUP_REMOVED lines=12> */
[----:B------:R-:W-:Y:S01]  /*3960*/  LDS.128 R24, [R78+0x1a0] ;  /* 0x0001a0004e187984 */ /* 0x000fe20000000c00 */
[C---:B-1----:R-:W-:Y:S01]  /*3970*/  FFMA R12, R36.reuse, R44, R13 ;  /* 0x0000002c240c7223 */ /* 0x042fe2000000000d */
[C---:B------:R-:W-:Y:S01]  /*3980*/  FFMA R8, R36.reuse, R32, R23 ;  /* 0x0000002024087223 */ /* 0x040fe20000000017 */
[C---:B------:R-:W-:Y:S01]  /*3990*/  FFMA R10, R36.reuse, R48, R21 ;  /* 0x00000030240a7223 */ /* 0x040fe20000000015 */
[----:B------:R-:W-:Y:S01]  /*39a0*/  FFMA R36, R36, R40, R9 ;  /* 0x0000002824247223 */ /* 0x000fe20000000009 */
[C---:B------:R-:W-:Y:S01]  /*39b0*/  FFMA R9, R37.reuse, R45, R12 ;  /* 0x0000002d25097223 */ /* 0x040fe2000000000c */
[C---:B------:R-:W-:Y:S01]  /*39c0*/  FFMA R17, R37.reuse, R33, R8 ;  /* 0x0000002125117223 */ /* 0x040fe20000000008 */
[C---:B------:R-:W-:Y:S01]  /*39d0*/  FFMA R13, R37.reuse, R49, R10 ;  /* 0x00000031250d7223 */ /* 0x040fe2000000000a */
[C---:B--2---:R-:W-:Y:S01]  /*39e0*/  FFMA R32, R52.reuse, R32, R11 ;  /* 0x0000002034207223 */ /* 0x044fe2000000000b */
[C---:B------:R-:W-:Y:S01]  /*39f0*/  FFMA R48, R52.reuse, R48, R15 ;  /* 0x0000003034307223 */ /* 0x040fe2000000000f */
[C---:B------:R-:W-:Y:S01]  /*3a00*/  FFMA R44, R52.reuse, R44, R89 ;  /* 0x0000002c342c7223 */ /* 0x040fe20000000059 */
[----:B------:R-:W-:Y:S01]  /*3a10*/  FFMA R40, R52, R40, R31 ;  /* 0x0000002834287223 */ /* 0x000fe2000000001f */
[----:B------:R-:W-:Y:S01]  /*3a20*/  FFMA R37, R37, R41, R36 ;  /* 0x0000002925257223 */ /* 0x000fe20000000024 */
[C---:B------:R-:W-:Y:S01]  /*3a30*/  FFMA R36, R38.reuse, R46, R9 ;  /* 0x0000002e26247223 */ /* 0x040fe20000000009 */
[C---:B------:R-:W-:Y:S01]  /*3a40*/  FFMA R33, R53.reuse, R33, R32 ;  /* 0x0000002135217223 */ /* 0x040fe20000000020 */
[C---:B------:R-:W-:Y:S01]  /*3a50*/  FFMA R49, R53.reuse, R49, R48 ;  /* 0x0000003135317223 */ /* 0x040fe20000000030 */
[C---:B------:R-:W-:Y:S01]  /*3a60*/  FFMA R45, R53.reuse, R45, R44 ;  /* 0x0000002d352d7223 */ /* 0x040fe2000000002c */
[----:B------:R-:W-:Y:S01]  /*3a70*/  FFMA R41, R53, R41, R40 ;  /* 0x0000002935297223 */ /* 0x000fe20000000028 */
[----:B------:R-:W1:Y:S01]  /*3a80*/  LDS.128 R8, [R72.X4+UR5+0xa0] ;  /* 0x0000a00548087984 */ /* 0x000e620008004c00 */
[C---:B------:R-:W-:Y:S01]  /*3a90*/  FFMA R86, R38.reuse, R34, R17 ;  /* 0x0000002226567223 */ /* 0x040fe20000000011 */
[C---:B------:R-:W-:Y:S01]  /*3aa0*/  FFMA R84, R38.reuse, R50, R13 ;  /* 0x0000003226547223 */ /* 0x040fe2000000000d */
[----:B------:R-:W-:Y:S01]  /*3ab0*/  FFMA R38, R38, R42, R37 ;  /* 0x0000002a26267223 */ /* 0x000fe20000000025 */
[----:B------:R-:W2:Y:S01]  /*3ac0*/  LDS.128 R28, [R78+0xa0] ;  /* 0x0000a0004e1c7984 */ /* 0x000ea20000000c00 */
[C---:B------:R-:W-:Y:S01]  /*3ad0*/  FFMA R34, R54.reuse, R34, R33 ;  /* 0x0000002236227223 */ /* 0x040fe20000000021 */
[C---:B------:R-:W-:Y:S01]  /*3ae0*/  FFMA R50, R54.reuse, R50, R49 ;  /* 0x0000003236327223 */ /* 0x040fe20000000031 */
[C---:B------:R-:W-:Y:S01]  /*3af0*/  FFMA R46, R54.reuse, R46, R45 ;  /* 0x0000002e362e7223 */ /* 0x040fe2000000002d */
[----:B------:R-:W-:Y:S01]  /*3b00*/  FFMA R42, R54, R42, R41 ;  /* 0x0000002a362a7223 */ /* 0x000fe20000000029 */
[----:B------:R-:W3:Y:S01]  /*3b10*/  LDS.128 R20, [R78+0x2a0] ;  /* 0x0002a0004e147984 */ /* 0x000ee20000000c00 */
[C---:B------:R-:W-:Y:S01]  /*3b20*/  FFMA R33, R19.reuse, R43, R18 ;  /* 0x0000002b13217223 */ /* 0x040fe20000000012 */
[C---:B------:R-:W-:Y:S01]  /*3b30*/  FFMA R41, R19.reuse, R47, R16 ;  /* 0x0000002f13297223 */ /* 0x040fe20000000010 */
[C---:B------:R-:W-:Y:S01]  /*3b40*/  FFMA R45, R19.reuse, R51, R80 ;  /* 0x00000033132d7223 */ /* 0x040fe20000000050 */
[----:B------:R-:W-:Y:S01]  /*3b50*/  FFMA R49, R19, R35, R82 ;  /* 0x0000002313317223 */ /* 0x000fe20000000052 */
[----:B------:R-:W4:Y:S01]  /*3b60*/  LDS.128 R12, [R78+0x3a0] ;  /* 0x0003a0004e0c7984 */ /* 0x000f220000000c00 */
[C---:B------:R-:W-:Y:S01]  /*3b70*/  FFMA R53, R39.reuse, R43, R38 ;  /* 0x0000002b27357223 */ /* 0x040fe20000000026 */
[C---:B------:R-:W-:Y:S01]  /*3b80*/  FFMA R87, R39.reuse, R47, R36 ;  /* 0x0000002f27577223 */ /* 0x040fe20000000024 */
[----:B------:R-:W-:Y:S01]  /*3b90*/  FFMA R89, R39, R51, R84 ;  /* 0x0000003327597223 */ /* 0x000fe20000000054 */
[----:B------:R-:W4:Y:S01]  /*3ba0*/  LDS.128 R16, [R72.X4+UR5+0x1a0] ;  /* 0x0001a00548107984 */ /* 0x000f220008004c00 */
[C---:B------:R-:W-:Y:S01]  /*3bb0*/  FFMA R43, R55.reuse, R43, R42 ;  /* 0x0000002b372b7223 */ /* 0x040fe2000000002a */
[C---:B------:R-:W-:Y:S01]  /*3bc0*/  FFMA R47, R55.reuse, R47, R46 ;  /* 0x0000002f372f7223 */ /* 0x040fe2000000002e */
[C---:B------:R-:W-:Y:S01]  /*3bd0*/  FFMA R51, R55.reuse, R51, R50 ;  /* 0x0000003337337223 */ /* 0x040fe20000000032 */
[-C--:B------:R-:W-:Y:S01]  /*3be0*/  FFMA R55, R55, R35.reuse, R34 ;  /* 0x0000002337377223 */ /* 0x080fe20000000022 */
[----:B------:R-:W-:-:S02]  /*3bf0*/  FFMA R91, R39, R35, R86 ;  /* 0x00000023275b7223 */ /* 0x000fc40000000056 */
[----:B------:R-:W4:Y:S01]  /*3c00*/  LDS.128 R36, [R72.X4+UR5+0x2a0] ;  /* 0x0002a00548247984 */ /* 0x000f220008004c00 */
[C---:B-1----:R-:W-:Y:S01]  /*3c10*/  FFMA R34, R8.reuse, R24, R81 ;  /* 0x0000001808227223 */ /* 0x042fe20000000051 */
[----:B--2---:R-:W-:-:S03]  /*3c20*/  FFMA R32, R8, R28, R79 ;  /* 0x0000001c08207223 */ /* 0x004fc6000000004f */
[C---:B------:R-:W-:Y:S01]  /*3c30*/  FFMA R81, R9.reuse, R25, R34 ;  /* 0x0000001909517223 */ /* 0x040fe20000000022 */
[C---:B------:R-:W-:Y:S01]  /*3c40*/  FFMA R79, R9.reuse, R29, R32 ;  /* 0x0000001d094f7223 */ /* 0x040fe20000000020 */
[----:B---3--:R-:W-:Y:S02]  /*3c50*/  FFMA R40, R8, R20, R83 ;  /* 0x0000001408287223 */ /* 0x008fe40000000053 */
[C---:B------:R-:W-:Y:S01]  /*3c60*/  FFMA R44, R10.reuse, R26, R81 ;  /* 0x0000001a0a2c7223 */ /* 0x040fe20000000051 */
[----:B------:R-:W-:Y:S01]  /*3c70*/  FFMA R42, R10, R30, R79 ;  /* 0x0000001e0a2a7223 */ /* 0x000fe2000000004f */
[----:B------:R-:W-:Y:S01]  /*3c80*/  FFMA R83, R9, R21, R40 ;  /* 0x0000001509537223 */ /* 0x000fe20000000028 */
[----:B----4-:R-:W-:Y:S01]  /*3c90*/  FFMA R8, R8, R12, R85 ;  /* 0x0000000c08087223 */ /* 0x010fe20000000055 */
[----:B------:R-:W-:Y:S02]  /*3ca0*/  FFMA R79, R11, R27, R44 ;  /* 0x0000001b0b4f7223 */ /* 0x000fe4000000002c */
[----:B------:R-:W-:Y:S01]  /*3cb0*/  FFMA R46, R10, R22, R83 ;  /* 0x000000160a2e7223 */ /* 0x000fe20000000053 */
[C---:B------:R-:W-:Y:S01]  /*3cc0*/  FFMA R34, R16.reuse, R12, R33 ;  /* 0x0000000c10227223 */ /* 0x040fe20000000021 */
[C---:B------:R-:W-:Y:S01]  /*3cd0*/  FFMA R32, R16.reuse, R20, R41 ;  /* 0x0000001410207223 */ /* 0x040fe20000000029 */
[-C--:B------:R-:W-:Y:S01]  /*3ce0*/  FFMA R85, R9, R13.reuse, R8 ;  /* 0x0000000d09557223 */ /* 0x080fe20000000008 */
[C---:B------:R-:W-:Y:S01]  /*3cf0*/  FFMA R8, R16.reuse, R24, R45 ;  /* 0x0000001810087223 */ /* 0x040fe2000000002d */
[C---:B------:R-:W-:Y:S01]  /*3d00*/  FFMA R9, R17.reuse, R13, R34 ;  /* 0x0000000d11097223 */ /* 0x040fe20000000022 */
[C---:B------:R-:W-:Y:S01]  /*3d10*/  FFMA R41, R17.reuse, R21, R32 ;  /* 0x0000001511297223 */ /* 0x040fe20000000020 */
        /* <DEDUP_REMOVED lines=13> */
[C---:B------:R-:W-:Y:S01]  /*3df0*/  FFMA R11, R37.reuse, R25, R16 ;  /* 0x00000019250b7223 */ /* 0x040fe20000000010 */
[C---:B------:R-:W-:Y:S01]  /*3e00*/  FFMA R9, R37.reuse, R21, R40 ;  /* 0x0000001525097223 */ /* 0x040fe20000000028 */
[C---:B------:R-:W-:Y:S01]  /*3e10*/  FFMA R80, R18.reuse, R30, R49 ;  /* 0x0000001e12507223 */ /* 0x040fe20000000031 */
[C---:B------:R-:W-:Y:S01]  /*3e20*/  FFMA R84, R18.reuse, R22, R41 ;  /* 0x0000001612547223 */ /* 0x040fe20000000029 */
[C---:B------:R-:W-:Y:S01]  /*3e30*/  FFMA R41, R37.reuse, R29, R8 ;  /* 0x0000001d25297223 */ /* 0x040fe20000000008 */
[-C--:B------:R-:W-:Y:S01]  /*3e40*/  FFMA R82, R18, R26.reuse, R45 ;  /* 0x0000001a12527223 */ /* 0x080fe2000000002d */
[----:B------:R-:W-:Y:S01]  /*3e50*/  FFMA R37, R37, R13, R36 ;  /* 0x0000000d25257223 */ /* 0x000fe20000000024 */
[C---:B------:R-:W-:Y:S01]  /*3e60*/  FFMA R18, R38.reuse, R26, R11 ;  /* 0x0000001a26127223 */ /* 0x040fe2000000000b */
[C---:B------:R-:W-:Y:S01]  /*3e70*/  FFMA R36, R38.reuse, R22, R9 ;  /* 0x0000001626247223 */ /* 0x040fe20000000009 */
[C---:B------:R-:W-:Y:S01]  /*3e80*/  FFMA R16, R38.reuse, R30, R41 ;  /* 0x0000001e26107223 */ /* 0x040fe20000000029 */
[----:B------:R-:W-:Y:S01]  /*3e90*/  LDS.128 R8, [R78+0xb0] ;  /* 0x0000b0004e087984 */ /* 0x000fe20000000c00 */
[----:B------:R-:W-:Y:S01]  /*3ea0*/  FFMA R38, R38, R14, R37 ;  /* 0x0000000e26267223 */ /* 0x000fe20000000025 */
[----:B------:R-:W-:Y:S01]  /*3eb0*/  FFMA R91, R19, R15, R86 ;  /* 0x0000000f135b7223 */ /* 0x000fe20000000056 */
[-C--:B------:R-:W-:Y:S01]  /*3ec0*/  FFMA R37, R39, R23.reuse, R36 ;  /* 0x0000001727257223 */ /* 0x080fe20000000024 */
[----:B------:R-:W-:Y:S01]  /*3ed0*/  FFMA R89, R19, R23, R84 ;  /* 0x0000001713597223 */ /* 0x000fe20000000054 */
[----:B------:R-:W-:Y:S01]  /*3ee0*/  FFMA R87, R39, R15, R38 ;  /* 0x0000000f27577223 */ /* 0x000fe20000000026 */
[----:B------:R-:W-:Y:S01]  /*3ef0*/  FFMA R93, R19, R31, R80 ;  /* 0x0000001f135d7223 */ /* 0x000fe20000000050 */
[C---:B-1----:R-:W-:Y:S01]  /*3f00*/  FFMA R28, R32.reuse, R28, R55 ;  /* 0x0000001c201c7223 */ /* 0x042fe20000000037 */
[C---:B------:R-:W-:Y:S01]  /*3f10*/  FFMA R24, R32.reuse, R24, R51 ;  /* 0x0000001820187223 */ /* 0x040fe20000000033 */
        /* <DEDUP_REMOVED lines=14> */
[----:B------:R-:W-:Y:S01]  /*4000*/  FFMA R25, R35, R15, R14 ;  /* 0x0000000f23197223 */ /* 0x000fe2000000000e */
[----:B------:R-:W-:Y:S01]  /*4010*/  FFMA R39, R39, R31, R16 ;  /* 0x0000001f27277223 */ /* 0x000fe20000000010 */
[----:B------:R-:W4:Y:S01]  /*4020*/  LDS.128 R12, [R72.X4+UR5+0x1b0] ;  /* 0x0001b005480c7984 */ /* 0x000f220008004c00 */
[----:B------:R-:W-:Y:S01]  /*4030*/  FFMA R21, R19, R27, R82 ;  /* 0x0000001b13157223 */ /* 0x000fe20000000052 */
[----:B------:R-:W-:Y:S01]  /*4040*/  FFMA R30, R34, R30, R29 ;  /* 0x0000001e221e7223 */ /* 0x000fe2000000001d */
[C---:B------:R-:W-:Y:S01]  /*4050*/  FFMA R29, R35.reuse, R23, R22 ;  /* 0x00000017231d7223 */ /* 0x040fe20000000016 */
[----:B------:R-:W-:-:S02]  /*4060*/  FFMA R27, R35, R27, R26 ;  /* 0x0000001b231b7223 */ /* 0x000fc4000000001a */
[----:B------:R-:W-:Y:S01]  /*4070*/  FFMA R31, R35, R31, R30 ;  /* 0x0000001f231f7223 */ /* 0x000fe2000000001e */
[C---:B-1----:R-:W-:Y:S01]  /*4080*/  FFMA R16, R52.reuse, R8, R17 ;  /* 0x0000000834107223 */ /* 0x042fe20000000011 */
[----:B--2---:R-:W-:-:S03]  /*4090*/  FFMA R18, R52, R48, R79 ;  /* 0x0000003034127223 */ /* 0x004fc6000000004f */
[C---:B------:R-:W-:Y:S01]  /*40a0*/  FFMA R23, R53.reuse, R9, R16 ;  /* 0x0000000935177223 */ /* 0x040fe20000000010 */
[----:B---3--:R-:W-:Y:S01]  /*40b0*/  FFMA R20, R52, R44, R81 ;  /* 0x0000002c34147223 */ /* 0x008fe20000000051 */
[----:B------:R-:W-:-:S03]  /*40c0*/  FFMA R19, R53, R49, R18 ;  /* 0x0000003135137223 */ /* 0x000fc60000000012 */
[----:B------:R-:W-:Y:S01]  /*40d0*/  FFMA R17, R53, R45, R20 ;  /* 0x0000002d35117223 */ /* 0x000fe20000000014 */
[C---:B------:R-:W-:Y:S01]  /*40e0*/  FFMA R16, R54.reuse, R50, R19 ;  /* 0x0000003236107223 */ /* 0x040fe20000000013 */
[----:B------:R-:W-:Y:S01]  /*40f0*/  FFMA R20, R54, R10, R23 ;  /* 0x0000000a36147223 */ /* 0x000fe20000000017 */
[----:B----4-:R-:W-:Y:S01]  /*4100*/  FFMA R52, R52, R40, R83 ;  /* 0x0000002834347223 */ /* 0x010fe20000000053 */
[----:B------:R-:W-:Y:S01]  /*4110*/  FFMA R22, R54, R46, R17 ;  /* 0x0000002e36167223 */ /* 0x000fe20000000011 */
[C---:B------:R-:W-:Y:S01]  /*4120*/  FFMA R81, R55.reuse, R51, R16 ;  /* 0x0000003337517223 */ /* 0x040fe20000000010 */
[C---:B------:R-:W-:Y:S01]  /*4130*/  FFMA R79, R55.reuse, R11, R20 ;  /* 0x0000000b374f7223 */ /* 0x040fe20000000014 */
[----:B------:R-:W1:Y:S01]  /*4140*/  LDS.128 R16, [R72.X4+UR5+0x2b0] ;  /* 0x0002b00548107984 */ /* 0x000e620008004c00 */
[----:B------:R-:W-:Y:S01]  /*4150*/  FFMA R83, R55, R47, R22 ;  /* 0x0000002f37537223 */ /* 0x000fe20000000016 */
[C---:B------:R-:W-:Y:S01]  /*4160*/  FFMA R26, R12.reuse, R48, R21 ;  /* 0x000000300c1a7223 */ /* 0x040fe20000000015 */
[----:B------:R-:W-:Y:S01]  /*4170*/  FFMA R53, R53, R41, R52 ;  /* 0x0000002935357223 */ /* 0x000fe20000000034 */
[----:B------:R-:W2:Y:S01]  /*4180*/  LDS.128 R20, [R72.X4+UR5+0x3b0] ;  /* 0x0003b00548147984 */ /* 0x000ea20008004c00 */
[C---:B------:R-:W-:Y:S01]  /*4190*/  FFMA R24, R12.reuse, R8, R93 ;  /* 0x000000080c187223 */ /* 0x040fe2000000005d */
[----:B------:R-:W-:Y:S01]  /*41a0*/  FFMA R28, R12, R44, R89 ;  /* 0x0000002c0c1c7223 */ /* 0x000fe20000000059 */
[----:B------:R-:W-:Y:S01]  /*41b0*/  FFMA R54, R54, R42, R53 ;  /* 0x0000002a36367223 */ /* 0x000fe20000000035 */
[----:B------:R-:W-:Y:S01]  /*41c0*/  FFMA R12, R12, R40, R91 ;  /* 0x000000280c0c7223 */ /* 0x000fe2000000005b */
        /* <DEDUP_REMOVED lines=8> */
[----:B------:R-:W-:Y:S01]  /*4250*/  FFMA R86, R14, R42, R13 ;  /* 0x0000002a0e567223 */ /* 0x000fe2000000000d */
[----:B------:R-:W-:Y:S02]  /*4260*/  LDS.128 R52, [R72.X4+UR5+0xc0] ;  /* 0x0000c00548347984 */ /* 0x000fe40008004c00 */
[----:B------:R-:W-:Y:S01]  /*4270*/  FFMA R89, R15, R11, R84 ;  /* 0x0000000b0f597223 */ /* 0x000fe20000000054 */
[C---:B-1----:R-:W-:Y:S01]  /*4280*/  FFMA R12, R16.reuse, R8, R39 ;  /* 0x00000008100c7223 */ /* 0x042fe20000000027 */
[C---:B------:R-:W-:Y:S01]  /*4290*/  FFMA R14, R16.reuse, R48, R33 ;  /* 0x00000030100e7223 */ /* 0x040fe20000000021 */
[C---:B------:R-:W-:Y:S01]  /*42a0*/  FFMA R24, R16.reuse, R44, R37 ;  /* 0x0000002c10187223 */ /* 0x040fe20000000025 */
[----:B------:R-:W-:Y:S01]  /*42b0*/  FFMA R16, R16, R40, R87 ;  /* 0x0000002810107223 */ /* 0x000fe20000000057 */
[C---:B------:R-:W-:Y:S01]  /*42c0*/  FFMA R35, R17.reuse, R9, R12 ;  /* 0x0000000911237223 */ /* 0x040fe2000000000c */
[C---:B------:R-:W-:Y:S01]  /*42d0*/  FFMA R33, R17.reuse, R49, R14 ;  /* 0x0000003111217223 */ /* 0x040fe2000000000e */
[----:B------:R-:W1:Y:S01]  /*42e0*/  LDS.128 R36, [R78+0x1c0] ;  /* 0x0001c0004e247984 */ /* 0x000e620000000c00 */
[C---:B--2---:R-:W-:Y:S01]  /*42f0*/  FFMA R8, R20.reuse, R8, R31 ;  /* 0x0000000814087223 */ /* 0x044fe2000000001f */
[C---:B------:R-:W-:Y:S01]  /*4300*/  FFMA R48, R20.reuse, R48, R27 ;  /* 0x0000003014307223 */ /* 0x040fe2000000001b */
[C---:B------:R-:W-:Y:S01]  /*4310*/  FFMA R44, R20.reuse, R44, R29 ;  /* 0x0000002c142c7223 */ /* 0x040fe2000000001d */
[C---:B------:R-:W-:Y:S01]  /*4320*/  FFMA R13, R17.reuse, R45, R24 ;  /* 0x0000002d110d7223 */ /* 0x040fe20000000018 */
[----:B------:R-:W-:Y:S01]  /*4330*/  FFMA R20, R20, R40, R25 ;  /* 0x0000002814147223 */ /* 0x000fe20000000019 */
[C---:B------:R-:W-:Y:S01]  /*4340*/  FFMA R12, R18.reuse, R10, R35 ;  /* 0x0000000a120c7223 */ /* 0x040fe20000000023 */
[C---:B------:R-:W-:Y:S01]  /*4350*/  FFMA R14, R18.reuse, R50, R33 ;  /* 0x00000032120e7223 */ /* 0x040fe20000000021 */
[----:B------:R-:W2:Y:S01]  /*4360*/  LDS.128 R24, [R78+0xc0] ;  /* 0x0000c0004e187984 */ /* 0x000ea20000000c00 */
[----:B------:R-:W-:Y:S01]  /*4370*/  FFMA R17, R17, R41, R16 ;  /* 0x0000002911117223 */ /* 0x000fe20000000010 */
[C---:B------:R-:W-:Y:S01]  /*4380*/  FFMA R9, R21.reuse, R9, R8 ;  /* 0x0000000915097223 */ /* 0x040fe20000000008 */
[C---:B------:R-:W-:Y:S01]  /*4390*/  FFMA R49, R21.reuse, R49, R48 ;  /* 0x0000003115317223 */ /* 0x040fe20000000030 */
[----:B------:R-:W3:Y:S01]  /*43a0*/  LDS.128 R32, [R78+0x2c0] ;  /* 0x0002c0004e207984 */ /* 0x000ee20000000c00 */
[C---:B------:R-:W-:Y:S01]  /*43b0*/  FFMA R45, R21.reuse, R45, R44 ;  /* 0x0000002d152d7223 */ /* 0x040fe2000000002c */
[----:B------:R-:W-:Y:S01]  /*43c0*/  FFMA R21, R21, R41, R20 ;  /* 0x0000002915157223 */ /* 0x000fe20000000014 */
[C---:B------:R-:W-:Y:S01]  /*43d0*/  FFMA R16, R18.reuse, R46, R13 ;  /* 0x0000002e12107223 */ /* 0x040fe2000000000d */
[----:B------:R-:W4:Y:S01]  /*43e0*/  LDS.128 R28, [R78+0x3c0] ;  /* 0x0003c0004e1c7984 */ /* 0x000f220000000c00 */
        /* <DEDUP_REMOVED lines=14> */
[-C--:B------:R-:W-:Y:S01]  /*44d0*/  FFMA R23, R23, R11.reuse, R10 ;  /* 0x0000000b17177223 */ /* 0x080fe2000000000a */
[----:B------:R-:W-:-:S02]  /*44e0*/  FFMA R19, R19, R11, R12 ;  /* 0x0000000b13137223 */ /* 0x000fc4000000000c */
[----:B------:R-:W4:Y:S01]  /*44f0*/  LDS.128 R12, [R72.X4+UR5+0x1c0] ;  /* 0x0001c005480c7984 */ /* 0x000f220008004c00 */
        /* <DEDUP_REMOVED lines=10> */
[C---:B------:R-:W-:Y:S01]  /*45a0*/  FFMA R18, R54.reuse, R34, R9 ;  /* 0x0000002236127223 */ /* 0x040fe20000000009 */
[----:B------:R-:W-:Y:S01]  /*45b0*/  FFMA R53, R53, R29, R52 ;  /* 0x0000001d35357223 */ /* 0x000fe20000000034 */
[----:B------:R-:W1:Y:S01]  /*45c0*/  LDS.128 R8, [R72.X4+UR5+0x2c0] ;  /* 0x0002c00548087984 */ /* 0x000e620008004c00 */
[C---:B------:R-:W-:Y:S01]  /*45d0*/  FFMA R85, R55.reuse, R27, R16 ;  /* 0x0000001b37557223 */ /* 0x040fe20000000010 */
[----:B------:R-:W-:Y:S01]  /*45e0*/  FFMA R83, R55, R35, R18 ;  /* 0x0000002337537223 */ /* 0x000fe20000000012 */
[----:B------:R-:W-:-:S04]  /*45f0*/  FFMA R54, R54, R30, R53 ;  /* 0x0000001e36367223 */ /* 0x000fc80000000035 */
        /* <DEDUP_REMOVED lines=24> */
[C---:B--2---:R-:W-:Y:S01]  /*4780*/  FFMA R24, R52.reuse, R24, R23 ;  /* 0x0000001834187223 */ /* 0x044fe20000000017 */
[----:B------:R-:W-:Y:S01]  /*4790*/  LDS.128 R16, [R78+0xd0] ;  /* 0x0000d0004e107984 */ /* 0x000fe20000000c00 */
[C---:B------:R-:W-:Y:S01]  /*47a0*/  FFMA R36, R52.reuse, R36, R51 ;  /* 0x0000002434247223 */ /* 0x040fe20000000033 */
[C---:B------:R-:W-:Y:S01]  /*47b0*/  FFMA R32, R52.reuse, R32, R47 ;  /* 0x0000002034207223 */ /* 0x040fe2000000002f */
        /* <DEDUP_REMOVED lines=21> */
[----:B------:R-:W2:Y:S01]  /*4910*/  LDS.128 R48, [R72.X4+UR5+0xd0] ;  /* 0x0000d00548307984 */ /* 0x000ea20008004c00 */
[C---:B------:R-:W-:Y:S01]  /*4920*/  FFMA R35, R55.reuse, R35, R34 ;  /* 0x0000002337237223 */ /* 0x040fe20000000022 */
[C---:B------:R-:W-:Y:S01]  /*4930*/  FFMA R39, R55.reuse, R39, R38 ;  /* 0x0000002737277223 */ /* 0x040fe20000000026 */
[----:B------:R-:W-:Y:S01]  /*4940*/  FFMA R31, R55, R31, R30 ;  /* 0x0000001f371f7223 */ /* 0x000fe2000000001e */
[----:B------:R-:W3:Y:S04]  /*4950*/  LDS.128 R44, [R72.X4+UR5+0x1d0] ;  /* 0x0001d005482c7984 */ /* 0x000ee80008004c00 */
[----:B------:R-:W4:Y:S01]  /*4960*/  LDS.128 R40, [R72.X4+UR5+0x2d0] ;  /* 0x0002d00548287984 */ /* 0x000f220008004c00 */
[----:B-1----:R-:W-:-:S03]  /*4970*/  FFMA R86, R20, R16, R27 ;  /* 0x0000001014567223 */ /* 0x002fc6000000001b */
[----:B------:R-:W1:Y:S01]  /*4980*/  LDS.128 R24, [R78+0x2d0] ;  /* 0x0002d0004e187984 */ /* 0x000e620000000c00 */
[-C--:B--2---:R-:W-:Y:S01]  /*4990*/  FFMA R84, R48, R16.reuse, R85 ;  /* 0x0000001030547223 */ /* 0x084fe20000000055 */
[-C--:B---3--:R-:W-:Y:S01]  /*49a0*/  FFMA R82, R44, R16.reuse, R9 ;  /* 0x000000102c527223 */ /* 0x088fe20000000009 */
[----:B----4-:R-:W-:Y:S02]  /*49b0*/  FFMA R80, R40, R16, R11 ;  /* 0x0000001028507223 */ /* 0x010fe4000000000b */
[----:B------:R-:W2:Y:S01]  /*49c0*/  LDS.128 R8, [R78+0x1d0] ;  /* 0x0001d0004e087984 */ /* 0x000ea20000000c00 */
[-C--:B-1----:R-:W-:Y:S01]  /*49d0*/  FFMA R16, R44, R24.reuse, R13 ;  /* 0x000000182c107223 */ /* 0x082fe2000000000d */
[-C--:B------:R-:W-:Y:S01]  /*49e0*/  FFMA R32, R40, R24.reuse, R15 ;  /* 0x0000001828207223 */ /* 0x080fe2000000000f */
[----:B------:R-:W-:Y:S01]  /*49f0*/  FFMA R38, R20, R24, R35 ;  /* 0x0000001814267223 */ /* 0x000fe20000000023 */
[----:B------:R-:W1:Y:S01]  /*4a00*/  LDS.128 R12, [R78+0x3d0] ;  /* 0x0003d0004e0c7984 */ /* 0x000e620000000c00 */
[-C--:B------:R-:W-:Y:S01]  /*4a10*/  FFMA R35, R45, R17.reuse, R82 ;  /* 0x000000112d237223 */ /* 0x080fe20000000052 */
[-C--:B--2---:R-:W-:Y:S01]  /*4a20*/  FFMA R34, R44, R8.reuse, R37 ;  /* 0x000000082c227223 */ /* 0x084fe20000000025 */
[-C--:B------:R-:W-:Y:S01]  /*4a30*/  FFMA R37, R41, R17.reuse, R80 ;  /* 0x0000001129257223 */ /* 0x080fe20000000050 */
[-C--:B------:R-:W-:Y:S01]  /*4a40*/  FFMA R36, R48, R8.reuse, R81 ;  /* 0x0000000830247223 */ /* 0x080fe20000000051 */
[-C--:B------:R-:W-:Y:S01]  /*4a50*/  FFMA R30, R40, R8.reuse, R53 ;  /* 0x00000008281e7223 */ /* 0x080fe20000000035 */
[----:B------:R-:W-:Y:S01]  /*4a60*/  FFMA R52, R20, R8, R39 ;  /* 0x0000000814347223 */ /* 0x000fe20000000027 */
[----:B------:R-:W-:Y:S01]  /*4a70*/  FFMA R8, R48, R24, R83 ;  /* 0x0000001830087223 */ /* 0x000fe20000000053 */
        /* <DEDUP_REMOVED lines=19> */
[-C--:B------:R-:W-:Y:S01]  /*4bb0*/  FFMA R19, R41, R25.reuse, R32 ;  /* 0x0000001929137223 */ /* 0x080fe20000000020 */
[-C--:B------:R-:W-:Y:S01]  /*4bc0*/  FFMA R24, R42, R10.reuse, R33 ;  /* 0x0000000a2a187223 */ /* 0x080fe20000000021 */
[----:B------:R-:W-:Y:S01]  /*4bd0*/  FFMA R10, R22, R10, R9 ;  /* 0x0000000a160a7223 */ /* 0x000fe20000000009 */
[----:B------:R-:W-:Y:S01]  /*4be0*/  FFMA R9, R49, R25, R8 ;  /* 0x0000001931097223 */ /* 0x000fe20000000008 */
[-C--:B------:R-:W-:Y:S01]  /*4bf0*/  FFMA R44, R46, R26.reuse, R17 ;  /* 0x0000001a2e2c7223 */ /* 0x080fe20000000011 */
[----:B------:R-:W-:Y:S01]  /*4c00*/  FFMA R8, R42, R26, R19 ;  /* 0x0000001a2a087223 */ /* 0x000fe20000000013 */
[----:B------:R-:W-:Y:S01]  /*4c10*/  FFMA R45, R45, R13, R54 ;  /* 0x0000000d2d2d7223 */ /* 0x000fe20000000036 */
[----:B------:R-:W-:Y:S01]  /*4c20*/  LDS.128 R16, [R78+0x1e0] ;  /* 0x0001e0004e107984 */ /* 0x000fe20000000c00 */
[-C--:B------:R-:W-:Y:S01]  /*4c30*/  FFMA R40, R40, R12.reuse, R29 ;  /* 0x0000000c28287223 */ /* 0x080fe2000000001d */
[----:B------:R-:W-:Y:S01]  /*4c40*/  FFMA R25, R21, R25, R38 ;  /* 0x0000001915197223 */ /* 0x000fe20000000026 */
[----:B------:R-:W-:Y:S01]  /*4c50*/  FFMA R12, R20, R12, R31 ;  /* 0x0000000c140c7223 */ /* 0x000fe2000000001f */
[----:B------:R-:W1:Y:S01]  /*4c60*/  LDS.128 R52, [R72.X4+UR5+0xe0] ;  /* 0x0000e00548347984 */ /* 0x000e620008004c00 */
[-C--:B------:R-:W-:Y:S01]  /*4c70*/  FFMA R49, R49, R13.reuse, R28 ;  /* 0x0000000d31317223 */ /* 0x080fe2000000001c */
[-C--:B------:R-:W-:Y:S01]  /*4c80*/  FFMA R41, R41, R13.reuse, R40 ;  /* 0x0000000d29297223 */ /* 0x080fe20000000028 */
[-C--:B------:R-:W-:Y:S01]  /*4c90*/  FFMA R80, R50, R26.reuse, R9 ;  /* 0x0000001a32507223 */ /* 0x080fe20000000009 */
[----:B------:R-:W2:Y:S01]  /*4ca0*/  LDS.128 R28, [R78+0x2e0] ;  /* 0x0002e0004e1c7984 */ /* 0x000ea20000000c00 */
[----:B------:R-:W-:Y:S01]  /*4cb0*/  FFMA R13, R21, R13, R12 ;  /* 0x0000000d150d7223 */ /* 0x000fe2000000000c */
[----:B------:R-:W-:Y:S01]  /*4cc0*/  FFMA R26, R22, R26, R25 ;  /* 0x0000001a161a7223 */ /* 0x000fe20000000019 */
[-C--:B------:R-:W-:Y:S01]  /*4cd0*/  FFMA R50, R50, R14.reuse, R49 ;  /* 0x0000000e32327223 */ /* 0x080fe20000000031 */
[----:B------:R-:W3:Y:S01]  /*4ce0*/  LDS.128 R36, [R78+0xe0] ;  /* 0x0000e0004e247984 */ /* 0x000ee20000000c00 */
        /* <DEDUP_REMOVED lines=11> */
[----:B------:R-:W4:Y:S01]  /*4da0*/  LDS.128 R32, [R78+0x3e0] ;  /* 0x0003e0004e207984 */ /* 0x000f220000000c00 */
[-C--:B------:R-:W-:Y:S01]  /*4db0*/  FFMA R51, R51, R15.reuse, R50 ;  /* 0x0000000f33337223 */ /* 0x080fe20000000032 */
[-C--:B------:R-:W-:Y:S01]  /*4dc0*/  FFMA R47, R47, R15.reuse, R46 ;  /* 0x0000000f2f2f7223 */ /* 0x080fe2000000002e */
[-C--:B------:R-:W-:Y:S01]  /*4dd0*/  FFMA R43, R43, R15.reuse, R42 ;  /* 0x0000000f2b2b7223 */ /* 0x080fe2000000002a */
[----:B------:R-:W4:Y:S01]  /*4de0*/  LDS.128 R24, [R72.X4+UR5+0x1e0] ;  /* 0x0001e00548187984 */ /* 0x000f220008004c00 */
[----:B------:R-:W-:Y:S01]  /*4df0*/  FFMA R23, R23, R15, R14 ;  /* 0x0000000f17177223 */ /* 0x000fe2000000000e */
[----:B------:R-:W-:Y:S01]  /*4e00*/  IADD3 R84, P2, R4, UR6, RZ ;  /* 0x0000000604547c10 */ /* 0x000fe2000ff5e0ff */
[C---:B-1----:R-:W-:Y:S01]  /*4e10*/  FFMA R10, R52.reuse, R16, R9 ;  /* 0x00000010340a7223 */ /* 0x042fe20000000009 */
[----:B--2---:R-:W-:-:S03]  /*4e20*/  FFMA R12, R52, R28, R11 ;  /* 0x0000001c340c7223 */ /* 0x004fc6000000000b */
[C---:B------:R-:W-:Y:S01]  /*4e30*/  FFMA R11, R53.reuse, R17, R10 ;  /* 0x00000011350b7223 */ /* 0x040fe2000000000a */
[----:B---3--:R-:W-:Y:S01]  /*4e40*/  FFMA R8, R52, R36, R79 ;  /* 0x0000002434087223 */ /* 0x008fe2000000004f */
[----:B------:R-:W-:-:S03]  /*4e50*/  FFMA R9, R53, R29, R12 ;  /* 0x0000001d35097223 */ /* 0x000fc6000000000c */
[----:B------:R-:W-:Y:S01]  /*4e60*/  FFMA R15, R53, R37, R8 ;  /* 0x00000025350f7223 */ /* 0x000fe20000000008 */
[C---:B------:R-:W-:Y:S01]  /*4e70*/  FFMA R8, R54.reuse, R18, R11 ;  /* 0x0000001236087223 */ /* 0x040fe2000000000b */
[C---:B------:R-:W-:Y:S02]  /*4e80*/  FFMA R14, R54.reuse, R30, R9 ;  /* 0x0000001e360e7223 */ /* 0x040fe40000000009 */
[----:B------:R-:W-:Y:S01]  /*4e90*/  FFMA R12, R54, R38, R15 ;  /* 0x00000026360c7223 */ /* 0x000fe2000000000f */
[C---:B------:R-:W-:Y:S01]  /*4ea0*/  FFMA R91, R55.reuse, R19, R8 ;  /* 0x00000013375b7223 */ /* 0x040fe20000000008 */
[C---:B------:R-:W-:Y:S01]  /*4eb0*/  FFMA R85, R55.reuse, R31, R14 ;  /* 0x0000001f37557223 */ /* 0x040fe2000000000e */
[----:B------:R-:W1:Y:S01]  /*4ec0*/  LDS.128 R8, [R72.X4+UR5+0x2e0] ;  /* 0x0002e00548087984 */ /* 0x000e620008004c00 */
[----:B------:R-:W-:Y:S01]  /*4ed0*/  FFMA R79, R55, R39, R12 ;  /* 0x00000027374f7223 */ /* 0x000fe2000000000c */
[----:B----4-:R-:W-:Y:S01]  /*4ee0*/  FFMA R52, R52, R32, R51 ;  /* 0x0000002034347223 */ /* 0x010fe20000000033 */
[C---:B------:R-:W-:Y:S01]  /*4ef0*/  FFMA R22, R24.reuse, R16, R13 ;  /* 0x0000001018167223 */ /* 0x040fe2000000000d */
[C---:B------:R-:W-:Y:S01]  /*4f00*/  FFMA R20, R24.reuse, R36, R81 ;  /* 0x0000002418147223 */ /* 0x040fe20000000051 */
[----:B------:R-:W2:Y:S01]  /*4f10*/  LDS.128 R12, [R72.X4+UR5+0x3e0] ;  /* 0x0003e005480c7984 */ /* 0x000ea20008004c00 */
[C---:B------:R-:W-:Y:S01]  /*4f20*/  FFMA R40, R24.reuse, R28, R89 ;  /* 0x0000001c18287223 */ /* 0x040fe20000000059 */
[----:B------:R-:W-:Y:S01]  /*4f30*/  FFMA R24, R24, R32, R47 ;  /* 0x0000002018187223 */ /* 0x000fe2000000002f */
[----:B------:R-:W-:-:S02]  /*4f40*/  FFMA R53, R53, R33, R52 ;  /* 0x0000002135357223 */ /* 0x000fc40000000034 */
[C---:B------:R-:W-:Y:S01]  /*4f50*/  FFMA R51, R25.reuse, R29, R40 ;  /* 0x0000001d19337223 */ /* 0x040fe20000000028 */
[C---:B------:R-:W-:Y:S01]  /*4f60*/  FFMA R47, R25.reuse, R33, R24 ;  /* 0x00000021192f7223 */ /* 0x040fe20000000018 */
[-C--:B------:R-:W-:Y:S01]  /*4f70*/  FFMA R54, R54, R34.reuse, R53 ;  /* 0x0000002236367223 */ /* 0x080fe20000000035 */
        /* <DEDUP_REMOVED lines=21> */
[----:B--2---:R-:W-:Y:S01]  /*50d0*/  FFMA R16, R12, R16, R21 ;  /* 0x000000100c107223 */ /* 0x004fe20000000015 */
[----:B------:R-:W-:Y:S01]  /*50e0*/  LDS.128 R24, [R78+0x1f0] ;  /* 0x0001f0004e187984 */ /* 0x000fe20000000c00 */
[----:B------:R-:W-:Y:S01]  /*50f0*/  FFMA R54, R10, R38, R43 ;  /* 0x000000260a367223 */ /* 0x000fe2000000002b */
[C---:B------:R-:W-:Y:S01]  /*5100*/  FFMA R36, R12.reuse, R36, R87 ;  /* 0x000000240c247223 */ /* 0x040fe20000000057 */
[C---:B------:R-:W-:Y:S01]  /*5110*/  FFMA R28, R12.reuse, R28, R41 ;  /* 0x0000001c0c1c7223 */ /* 0x040fe20000000029 */
[----:B------:R-:W1:Y:S01]  /*5120*/  LDS.128 R44, [R72.X4+UR5+0x2f0] ;  /* 0x0002f005482c7984 */ /* 0x000e620008004c00 */
[----:B------:R-:W-:Y:S01]  /*5130*/  FFMA R12, R12, R32, R23 ;  /* 0x000000200c0c7223 */ /* 0x000fe20000000017 */
[C---:B------:R-:W-:Y:S01]  /*5140*/  FFMA R17, R13.reuse, R17, R16 ;  /* 0x000000110d117223 */ /* 0x040fe20000000010 */
[C---:B------:R-:W-:Y:S01]  /*5150*/  FFMA R37, R13.reuse, R37, R36 ;  /* 0x000000250d257223 */ /* 0x040fe20000000024 */
[----:B------:R-:W2:Y:S01]  /*5160*/  LDS.128 R40, [R72.X4+UR5+0x1f0] ;  /* 0x0001f00548287984 */ /* 0x000ea20008004c00 */
[C---:B------:R-:W-:Y:S01]  /*5170*/  FFMA R29, R13.reuse, R29, R28 ;  /* 0x0000001d0d1d7223 */ /* 0x040fe2000000001c */
[----:B------:R-:W-:Y:S01]  /*5180*/  FFMA R13, R13, R33, R12 ;  /* 0x000000210d0d7223 */ /* 0x000fe2000000000c */
[C---:B------:R-:W-:Y:S01]  /*5190*/  FFMA R18, R14.reuse, R18, R17 ;  /* 0x000000120e127223 */ /* 0x040fe20000000011 */
[----:B------:R-:W3:Y:S01]  /*51a0*/  LDS.128 R20, [R72.X4+UR5+0xf0] ;  /* 0x0000f00548147984 */ /* 0x000ee20008004c00 */
[C---:B------:R-:W-:Y:S01]  /*51b0*/  FFMA R38, R14.reuse, R38, R37 ;  /* 0x000000260e267223 */ /* 0x040fe20000000025 */
[----:B------:R-:W-:Y:S01]  /*51c0*/  FFMA R30, R14, R30, R29 ;  /* 0x0000001e0e1e7223 */ /* 0x000fe2000000001d */
[-C--:B------:R-:W-:Y:S01]  /*51d0*/  FFMA R10, R10, R34.reuse, R9 ;  /* 0x000000220a0a7223 */ /* 0x080fe20000000009 */
[----:B------:R-:W4:Y:S01]  /*51e0*/  LDS.128 R48, [R72.X4+UR5+0x3f0] ;  /* 0x0003f00548307984 */ /* 0x000f220008004c00 */
[----:B------:R-:W-:Y:S01]  /*51f0*/  FFMA R14, R14, R34, R13 ;  /* 0x000000220e0e7223 */ /* 0x000fe2000000000d */
[-C--:B------:R-:W-:Y:S01]  /*5200*/  FFMA R9, R11, R19.reuse, R52 ;  /* 0x000000130b097223 */ /* 0x080fe20000000034 */
[----:B------:R-:W-:Y:S01]  /*5210*/  FFMA R13, R15, R19, R18 ;  /* 0x000000130f0d7223 */ /* 0x000fe20000000012 */
[C---:B------:R-:W-:Y:S01]  /*5220*/  FFMA R33, R11.reuse, R31, R8 ;  /* 0x0000001f0b217223 */ /* 0x040fe20000000008 */
[----:B------:R-:W4:Y:S01]  /*5230*/  LDS.128 R16, [R78+0x2f0] ;  /* 0x0002f0004e107984 */ /* 0x000f220000000c00 */
[----:B------:R-:W-:Y:S01]  /*5240*/  SEL R8, RZ, 0x10, P0 ;  /* 0x00000010ff087807 */ /* 0x000fe20000000000 */
[C---:B------:R-:W-:Y:S01]  /*5250*/  FFMA R83, R11.reuse, R35, R10 ;  /* 0x000000230b537223 */ /* 0x040fe2000000000a */
[----:B------:R-:W-:Y:S01]  /*5260*/  FFMA R87, R11, R39, R54 ;  /* 0x000000270b577223 */ /* 0x000fe20000000036 */
[C---:B------:R-:W-:Y:S01]  /*5270*/  FFMA R11, R15.reuse, R35, R14 ;  /* 0x000000230f0b7223 */ /* 0x040fe2000000000e */
[----:B------:R-:W-:Y:S01]  /*5280*/  SEL R8, R8, RZ, !P1 ;  /* 0x000000ff08087207 */ /* 0x000fe20004800000 */
[----:B------:R-:W-:Y:S01]  /*5290*/  FFMA R31, R15, R31, R30 ;  /* 0x0000001f0f1f7223 */ /* 0x000fe2000000001e */
[----:B------:R-:W-:Y:S01]  /*52a0*/  ISETP.GE.AND P1, PT, R71, 0x2, PT ;  /* 0x000000024700780c */ /* 0x000fe20003f26270 */
[----:B------:R-:W-:Y:S01]  /*52b0*/  FFMA R15, R15, R39, R38 ;  /* 0x000000270f0f7223 */ /* 0x000fe20000000026 */
[----:B------:R-:W-:Y:S01]  /*52c0*/  ISETP.NE.U32.AND P0, PT, R8, RZ, PT ;  /* 0x000000ff0800720c */ /* 0x000fe20003f05070 */
[----:B------:R-:W-:Y:S01]  /*52d0*/  USHF.L.U32 UR5, UR4, 0xe, URZ ;  /* 0x0000000e04057899 */ /* 0x000fe2000800063f */
[----:B------:R-:W-:-:S03]  /*52e0*/  SEL R71, R71, RZ, !P1 ;  /* 0x000000ff47477207 */ /* 0x000fc60004800000 */
[----:B------:R-:W-:Y:S01]  /*52f0*/  UIADD3 UR8, UR5, 0x8000, URZ ;  /* 0x0000800005087890 */ /* 0x000fe2000fffe03f */
[-C--:B-1----:R-:W-:Y:S01]  /*5300*/  FFMA R12, R44, R24.reuse, R9 ;  /* 0x000000182c0c7223 */ /* 0x082fe20000000009 */
[----:B--2---:R-:W-:-:S03]  /*5310*/  FFMA R10, R40, R24, R93 ;  /* 0x00000018280a7223 */ /* 0x004fc6000000005d */
[----:B------:R-:W-:Y:S01]  /*5320*/  FFMA R29, R45, R25, R12 ;  /* 0x000000192d1d7223 */ /* 0x000fe2000000000c */
[----:B---3--:R-:W-:-:S03]  /*5330*/  FFMA R8, R20, R24, R91 ;  /* 0x0000001814087223 */ /* 0x008fc6000000005b */
[----:B------:R-:W-:Y:S01]  /*5340*/  FFMA R12, R46, R26, R29 ;  /* 0x0000001a2e0c7223 */ /* 0x000fe2000000001d */
[----:B----4-:R-:W-:Y:S01]  /*5350*/  FFMA R24, R48, R24, R13 ;  /* 0x0000001830187223 */ /* 0x010fe2000000000d */
[-C--:B------:R-:W-:Y:S01]  /*5360*/  FFMA R13, R41, R25.reuse, R10 ;  /* 0x00000019290d7223 */ /* 0x080fe2000000000a */
[-C--:B------:R-:W-:Y:S02]  /*5370*/  FFMA R9, R21, R25.reuse, R8 ;  /* 0x0000001915097223 */ /* 0x080fe40000000008 */
[----:B------:R-:W-:Y:S01]  /*5380*/  FFMA R25, R49, R25, R24 ;  /* 0x0000001931197223 */ /* 0x000fe20000000018 */
[----:B------:R-:W-:Y:S01]  /*5390*/  FFMA R10, R42, R26, R13 ;  /* 0x0000001a2a0a7223 */ /* 0x000fe2000000000d */
[-C--:B------:R-:W-:Y:S01]  /*53a0*/  FFMA R13, R47, R27.reuse, R12 ;  /* 0x0000001b2f0d7223 */ /* 0x080fe2000000000c */
[----:B------:R-:W-:Y:S01]  /*53b0*/  FFMA R12, R44, R16, R33 ;  /* 0x000000102c0c7223 */ /* 0x000fe20000000021 */
[-C--:B------:R-:W-:Y:S01]  /*53c0*/  FFMA R8, R22, R26.reuse, R9 ;  /* 0x0000001a16087223 */ /* 0x080fe20000000009 */
[----:B------:R-:W1:Y:S01]  /*53d0*/  LDS.128 R32, [R78+0xf0] ;  /* 0x0000f0004e207984 */ /* 0x000e620000000c00 */
[----:B------:R-:W-:Y:S01]  /*53e0*/  FFMA R26, R50, R26, R25 ;  /* 0x0000001a321a7223 */ /* 0x000fe20000000019 */
[-C--:B------:R-:W-:Y:S01]  /*53f0*/  FFMA R25, R43, R27.reuse, R10 ;  /* 0x0000001b2b197223 */ /* 0x080fe2000000000a */
[-C--:B------:R-:W-:Y:S01]  /*5400*/  FFMA R29, R23, R27.reuse, R8 ;  /* 0x0000001b171d7223 */ /* 0x080fe20000000008 */
[-C--:B------:R-:W-:Y:S01]  /*5410*/  FFMA R8, R20, R16.reuse, R85 ;  /* 0x0000001014087223 */ /* 0x080fe20000000055 */
[-C--:B------:R-:W-:Y:S01]  /*5420*/  FFMA R10, R40, R16.reuse, R89 ;  /* 0x00000010280a7223 */ /* 0x080fe20000000059 */
[----:B------:R-:W-:Y:S01]  /*5430*/  FFMA R16, R48, R16, R31 ;  /* 0x0000001030107223 */ /* 0x000fe2000000001f */
[----:B------:R-:W-:Y:S01]  /*5440*/  FFMA R9, R51, R27, R26 ;  /* 0x0000001b33097223 */ /* 0x000fe2000000001a */
[-C--:B------:R-:W-:Y:S01]  /*5450*/  FFMA R27, R21, R17.reuse, R8 ;  /* 0x00000011151b7223 */ /* 0x080fe20000000008 */
[-C--:B------:R-:W-:Y:S01]  /*5460*/  FFMA R31, R41, R17.reuse, R10 ;  /* 0x00000011291f7223 */ /* 0x080fe2000000000a */
[-C--:B------:R-:W-:Y:S01]  /*5470*/  FFMA R37, R45, R17.reuse, R12 ;  /* 0x000000112d257223 */ /* 0x080fe2000000000c */
[----:B------:R-:W-:Y:S01]  /*5480*/  FFMA R17, R49, R17, R16 ;  /* 0x0000001131117223 */ /* 0x000fe20000000010 */
[----:B------:R-:W-:Y:S01]  /*5490*/  IADD3 R16, P1, R3, UR6, RZ ;  /* 0x0000000603107c10 */ /* 0x000fe2000ff3e0ff */
[-C--:B------:R-:W-:Y:S01]  /*54a0*/  FFMA R30, R22, R18.reuse, R27 ;  /* 0x00000012161e7223 */ /* 0x080fe2000000001b */
[-C--:B------:R-:W-:Y:S01]  /*54b0*/  FFMA R26, R42, R18.reuse, R31 ;  /* 0x000000122a1a7223 */ /* 0x080fe2000000001f */
[-C--:B------:R-:W-:Y:S01]  /*54c0*/  FFMA R10, R50, R18.reuse, R17 ;  /* 0x00000012320a7223 */ /* 0x080fe20000000011 */
[----:B------:R-:W-:Y:S01]  /*54d0*/  FFMA R14, R46, R18, R37 ;  /* 0x000000122e0e7223 */ /* 0x000fe20000000025 */
[----:B------:R-:W-:Y:S01]  /*54e0*/  IADD3.X R17, R5, UR7, RZ, P1, !PT ;  /* 0x0000000705117c10 */ /* 0x000fe20008ffe4ff */
[----:B------:R-:W2:Y:S01]  /*54f0*/  LDS.128 R36, [R78+0x3f0] ;  /* 0x0003f0004e247984 */ /* 0x000ea20000000c00 */
[----:B------:R-:W-:Y:S01]  /*5500*/  IADD3 R88, P1, R0, UR6, RZ ;  /* 0x0000000600587c10 */ /* 0x000fe2000ff3e0ff */
[-C--:B------:R-:W-:Y:S01]  /*5510*/  FFMA R30, R23, R19.reuse, R30 ;  /* 0x00000013171e7223 */ /* 0x080fe2000000001e */
[----:B------:R-:W-:Y:S01]  /*5520*/  IADD3.X R85, R6, UR7, RZ, P2, !PT ;  /* 0x0000000706557c10 */ /* 0x000fe200097fe4ff */
[----:B------:R-:W-:Y:S01]  /*5530*/  FFMA R26, R43, R19, R26 ;  /* 0x000000132b1a7223 */ /* 0x000fe2000000001a */
[C---:B------:R-:W-:Y:S01]  /*5540*/  LEA R27, R71.reuse, R75, 0xe ;  /* 0x0000004b471b7211 */ /* 0x040fe200078e70ff */
[----:B------:R-:W-:Y:S06]  /*5550*/  BAR.SYNC 0x0 ;  /* 0x0000000000007b1d */ /* 0x000fec0000000000 */
[----:B------:R-:W-:Y:S01]  /*5560*/  LEA R31, R71, R73, 0xe ;  /* 0x00000049471f7211 */ /* 0x000fe200078e70ff */
[----:B------:R-:W-:Y:S01]  /*5570*/  @!PT LDS RZ, [RZ] ;  /* 0x00000000fffff984 */ /* 0x000fe20000000800 */
[----:B------:R-:W-:Y:S01]  /*5580*/  @!PT LDS RZ, [RZ] ;  /* 0x00000000fffff984 */ /* 0x000fe20000000800 */
[----:B------:R-:W-:Y:S01]  /*5590*/  @!PT LDS RZ, [RZ] ;  /* 0x00000000fffff984 */ /* 0x000fe20000000800 */
[----:B------:R3:W-:Y:S01]  /*55a0*/  LDGSTS.E.BYPASS.128 [R27], [R84.64], P0 ;  /* 0x00000000541b7fae */ /* 0x0007e20008101c4a */
[----:B------:R-:W-:Y:S01]  /*55b0*/  IADD3.X R89, R2, UR7, RZ, P1, !PT ;  /* 0x0000000702597c10 */ /* 0x000fe20008ffe4ff */
[-C--:B------:R-:W-:Y:S01]  /*55c0*/  FFMA R14, R47, R19.reuse, R14 ;  /* 0x000000132f0e7223 */ /* 0x080fe2000000000e */
[----:B------:R-:W-:Y:S01]  /*55d0*/  FFMA R10, R51, R19, R10 ;  /* 0x00000013330a7223 */ /* 0x000fe2000000000a */
[----:B------:R4:W-:Y:S01]  /*55e0*/  LDGSTS.E.BYPASS.128 [R31], [R16.64], P0 ;  /* 0x00000000101f7fae */ /* 0x0009e20008101c4a */
[----:B------:R-:W-:Y:S01]  /*55f0*/  LEA R8, R71, R76, 0xe ;  /* 0x0000004c47087211 */ /* 0x000fe200078e70ff */
[-C--:B-1----:R-:W-:Y:S01]  /*5600*/  FFMA R18, R40, R32.reuse, R81 ;  /* 0x0000002028127223 */ /* 0x082fe20000000051 */
[-C--:B------:R-:W-:Y:S01]  /*5610*/  FFMA R12, R20, R32.reuse, R79 ;  /* 0x00000020140c7223 */ /* 0x080fe2000000004f */
[-C--:B------:R-:W-:Y:S01]  /*5620*/  FFMA R24, R44, R32.reuse, R87 ;  /* 0x000000202c187223 */ /* 0x080fe20000000057 */
[----:B------:R-:W-:Y:S01]  /*5630*/  FFMA R32, R48, R32, R15 ;  /* 0x0000002030207223 */ /* 0x000fe2000000000f */
[-C--:B------:R-:W-:Y:S01]  /*5640*/  FFMA R15, R41, R33.reuse, R18 ;  /* 0x00000021290f7223 */ /* 0x080fe20000000012 */
[----:B------:R-:W-:Y:S01]  /*5650*/  IADD3 R18, P1, R56, UR6, RZ ;  /* 0x0000000638127c10 */ /* 0x000fe2000ff3e0ff */
[-C--:B------:R-:W-:Y:S01]  /*5660*/  FFMA R81, R21, R33.reuse, R12 ;  /* 0x0000002115517223 */ /* 0x080fe2000000000c */
[-C--:B---3--:R-:W-:Y:S01]  /*5670*/  FFMA R85, R49, R33.reuse, R32 ;  /* 0x0000002131557223 */ /* 0x088fe20000000020 */
[----:B------:R-:W-:Y:S01]  /*5680*/  FFMA R79, R45, R33, R24 ;  /* 0x000000212d4f7223 */ /* 0x000fe20000000018 */
[----:B------:R-:W-:Y:S01]  /*5690*/  IADD3.X R19, R7, UR7, RZ, P1, !PT ;  /* 0x0000000707137c10 */ /* 0x000fe20008ffe4ff */
[----:B------:R1:W-:Y:S01]  /*56a0*/  LDGSTS.E.BYPASS.128 [R8], [R88.64], P0 ;  /* 0x0000000058087fae */ /* 0x0003e20008101c4a */
[----:B----4-:R-:W-:Y:S01]  /*56b0*/  IADD3 R16, P1, R58, UR6, RZ ;  /* 0x000000063a107c10 */ /* 0x010fe2000ff3e0ff */
[----:B------:R-:W-:Y:S01]  /*56c0*/  FFMA R28, R22, R34, R81 ;  /* 0x00000022161c7223 */ /* 0x000fe20000000051 */
[----:B------:R-:W-:Y:S01]  /*56d0*/  LEA R87, R71, R74, 0xe ;  /* 0x0000004a47577211 */ /* 0x000fe200078e70ff */
[-C--:B------:R-:W-:Y:S01]  /*56e0*/  FFMA R24, R42, R34.reuse, R15 ;  /* 0x000000222a187223 */ /* 0x080fe2000000000f */
[----:B------:R-:W-:Y:S01]  /*56f0*/  IADD3.X R17, R57, UR7, RZ, P1, !PT ;  /* 0x0000000739117c10 */ /* 0x000fe20008ffe4ff */
[----:B------:R-:W-:Y:S01]  /*5700*/  FFMA R12, R46, R34, R79 ;  /* 0x000000222e0c7223 */ /* 0x000fe2000000004f */
[----:B------:R-:W-:Y:S01]  /*5710*/  IADD3 R32, P1, R60, UR6, RZ ;  /* 0x000000063c207c10 */ /* 0x000fe2000ff3e0ff */
[----:B------:R3:W-:Y:S01]  /*5720*/  LDGSTS.E.BYPASS.128 [R87], [R18.64], P0 ;  /* 0x0000000012577fae */ /* 0x0007e20008101c4a */
[-C--:B--2---:R-:W-:Y:S01]  /*5730*/  FFMA R20, R20, R36.reuse, R55 ;  /* 0x0000002414147223 */ /* 0x084fe20000000037 */
[-C--:B------:R-:W-:Y:S01]  /*5740*/  FFMA R40, R40, R36.reuse, R53 ;  /* 0x0000002428287223 */ /* 0x080fe20000000035 */
[----:B------:R-:W-:Y:S01]  /*5750*/  IADD3.X R33, R59, UR7, RZ, P1, !PT ;  /* 0x000000073b217c10 */ /* 0x000fe20008ffe4ff */
[----:B------:R-:W0:Y:S01]  /*5760*/  LDGDEPBAR ;  /* 0x00000000000079af */ /* 0x000e220000000000 */
[----:B-1----:R-:W-:Y:S01]  /*5770*/  IADD3 R88, P1, R62, UR6, RZ ;  /* 0x000000063e587c10 */ /* 0x002fe2000ff3e0ff */
[-C--:B------:R-:W-:Y:S01]  /*5780*/  FFMA R44, R44, R36.reuse, R83 ;  /* 0x000000242c2c7223 */ /* 0x080fe20000000053 */
[----:B------:R-:W-:Y:S01]  /*5790*/  FFMA R36, R48, R36, R11 ;  /* 0x0000002430247223 */ /* 0x000fe2000000000b */
[----:B------:R1:W-:Y:S01]  /*57a0*/  LDGSTS.E.BYPASS.128 [R27+0x8000], [R16.64], P0 ;  /* 0x08000000101b7fae */ /* 0x0003e20008101c4a */
[----:B------:R-:W-:Y:S01]  /*57b0*/  IADD3.X R89, R61, UR7, RZ, P1, !PT ;  /* 0x000000073d597c10 */ /* 0x000fe20008ffe4ff */
[-C--:B------:R-:W-:Y:S01]  /*57c0*/  FFMA R21, R21, R37.reuse, R20 ;  /* 0x0000002515157223 */ /* 0x080fe20000000014 */
[-C--:B------:R-:W-:Y:S01]  /*57d0*/  FFMA R41, R41, R37.reuse, R40 ;  /* 0x0000002529297223 */ /* 0x080fe20000000028 */
[----:B---3--:R-:W-:Y:S01]  /*57e0*/  IADD3 R18, P1, R64, UR6, RZ ;  /* 0x0000000640127c10 */ /* 0x008fe2000ff3e0ff */
[----:B------:R2:W-:Y:S01]  /*57f0*/  LDGSTS.E.BYPASS.128 [R31+0x8000], [R32.64], P0 ;  /* 0x08000000201f7fae */ /* 0x0005e20008101c4a */
[-C--:B------:R-:W-:Y:S01]  /*5800*/  FFMA R45, R45, R37.reuse, R44 ;  /* 0x000000252d2d7223 */ /* 0x080fe2000000002c */
[----:B------:R-:W-:Y:S01]  /*5810*/  FFMA R37, R49, R37, R36 ;  /* 0x0000002531257223 */ /* 0x000fe20000000024 */
[----:B------:R-:W-:Y:S01]  /*5820*/  IADD3.X R19, R63, UR7, RZ, P1, !PT ;  /* 0x000000073f137c10 */ /* 0x000fe20008ffe4ff */
[----:B------:R3:W-:Y:S01]  /*5830*/  LDGSTS.E.BYPASS.128 [R8+0x8000], [R88.64], P0 ;  /* 0x0800000058087fae */ /* 0x0007e20008101c4a */
[----:B------:R-:W-:Y:S01]  /*5840*/  UIADD3 UR6, UP0, UR6, 0x100, URZ ;  /* 0x0000010006067890 */ /* 0x000fe2000ff1e03f */
[-C--:B------:R-:W-:Y:S01]  /*5850*/  FFMA R22, R22, R38.reuse, R21 ;  /* 0x0000002616167223 */ /* 0x080fe20000000015 */
[-C--:B------:R-:W-:Y:S01]  /*5860*/  FFMA R42, R42, R38.reuse, R41 ;  /* 0x000000262a2a7223 */ /* 0x080fe20000000029 */
[----:B------:R4:W-:Y:S01]  /*5870*/  LDGSTS.E.BYPASS.128 [R87+0x8000], [R18.64], P0 ;  /* 0x0800000012577fae */ /* 0x0009e20008101c4a */
[----:B------:R-:W-:Y:S01]  /*5880*/  ISETP.GE.U32.AND P0, PT, R70, 0x6c, PT ;  /* 0x0000006c4600780c */ /* 0x000fe20003f06070 */
[----:B------:R-:W-:Y:S01]  /*5890*/  FFMA R46, R46, R38, R45 ;  /* 0x000000262e2e7223 */ /* 0x000fe2000000002d */
[C---:B------:R-:W-:Y:S01]  /*58a0*/  FFMA R34, R50.reuse, R34, R85 ;  /* 0x0000002232227223 */ /* 0x040fe20000000055 */
[----:B------:R-:W0:Y:S01]  /*58b0*/  LDGDEPBAR ;  /* 0x00000000000079af */ /* 0x000e220000000000 */
[----:B------:R-:W-:Y:S01]  /*58c0*/  FFMA R38, R50, R38, R37 ;  /* 0x0000002632267223 */ /* 0x000fe20000000025 */
[----:B------:R-:W-:Y:S01]  /*58d0*/  UIADD3.X UR7, URZ, UR7, URZ, UP0, !UPT ;  /* 0x000000073f077290 */ /* 0x000fe200087fe43f */
[-C--:B------:R-:W-:Y:S01]  /*58e0*/  FFMA R28, R23, R35.reuse, R28 ;  /* 0x00000023171c7223 */ /* 0x080fe2000000001c */
[-C--:B------:R-:W-:Y:S01]  /*58f0*/  FFMA R24, R43, R35.reuse, R24 ;  /* 0x000000232b187223 */ /* 0x080fe20000000018 */
[-C--:B------:R-:W-:Y:S01]  /*5900*/  FFMA R12, R47, R35.reuse, R12 ;  /* 0x000000232f0c7223 */ /* 0x080fe2000000000c */
[----:B---3--:R-:W-:Y:S01]  /*5910*/  FFMA R8, R51, R35, R34 ;  /* 0x0000002333087223 */ /* 0x008fe20000000022 */
[-C--:B--2---:R-:W-:Y:S01]  /*5920*/  FFMA R31, R23, R39.reuse, R22 ;  /* 0x00000027171f7223 */ /* 0x084fe20000000016 */
[-C--:B-1----:R-:W-:Y:S01]  /*5930*/  FFMA R27, R43, R39.reuse, R42 ;  /* 0x000000272b1b7223 */ /* 0x082fe2000000002a */
[-C--:B------:R-:W-:Y:S01]  /*5940*/  FFMA R15, R47, R39.reuse, R46 ;  /* 0x000000272f0f7223 */ /* 0x080fe2000000002e */
[----:B------:R-:W-:Y:S01]  /*5950*/  FFMA R11, R51, R39, R38 ;  /* 0x00000027330b7223 */ /* 0x000fe20000000026 */
[----:B------:R-:W-:-:S04]  /*5960*/  DEPBAR.LE SB0, 0x2 ;  /* 0x000080800000791a */ /* 0x000fc80000000000 */
[----:B------:R-:W-:Y:S06]  /*5970*/  BAR.SYNC 0x0 ;  /* 0x0000000000007b1d */ /* 0x000fec0000000000 */
[----:B----4-:R-:W-:Y:S01]  /*5980*/  @P0 CALL.REL.NOINC `(.L_x_0) ;  /* 0x0000001000000944 */ /* 0x010fe20003c00000 */
[----:B------:R-:W-:Y:S05]  /*5990*/  BRA `(.L_x_1) ;  /* 0xffffb47000007947 */ /* 0x000fea000383ffff */
.L_x_0:
[----:B------:R-:W1:Y:S01]  /*59a0*/  S2R R0, SR_TID.X ;  /* 0x0000000000007919 */ /* 0x000e620000002100 */
[----:B------:R-:W-:-:S04]  /*59b0*/  DEPBAR.LE SB0, 0x0 ;  /* 0x000080000000791a */ /* 0x000fc80000000000 */
[----:B------:R-:W-:Y:S01]  /*59c0*/  LOP3.LUT R65, R65, R77, RZ, 0xfc, !PT ;  /* 0x0000004d41417212 */ /* 0x000fe200078efcff */
[----:B------:R-:W-:Y:S02]  /*59d0*/  ULDC UR4, c[0x0][0x178] ;  /* 0x00005e0000047ab9 */ /* 0x000fe40000000800 */
[----:B------:R-:W-:Y:S01]  /*59e0*/  UIMAD UR4, UR4, 0x32, URZ ;  /* 0x00000032040478a4 */ /* 0x000fe2000f8e023f */
[----:B------:R-:W-:Y:S06]  /*59f0*/  BAR.SYNC 0x0 ;  /* 0x0000000000007b1d */ /* 0x000fec0000000000 */
[----:B------:R-:W-:-:S02]  /*5a00*/  ISETP.GE.AND P0, PT, R65, 0x80, PT ;  /* 0x000000804100780c */ /* 0x000fc40003f06270 */
[C---:B------:R-:W-:Y:S02]  /*5a10*/  LEA R4, R68.reuse, R65, 0x7 ;  /* 0x0000004144047211 */ /* 0x040fe400078e38ff */
[----:B------:R-:W-:Y:S02]  /*5a20*/  ISETP.LT.AND P1, PT, R69, UR4, !P0 ;  /* 0x0000000445007c0c */ /* 0x000fe4000c721270 */
[----:B------:R-:W-:Y:S02]  /*5a30*/  ISETP.LT.AND P2, PT, R68, UR4, !P0 ;  /* 0x0000000444007c0c */ /* 0x000fe4000c741270 */
[----:B------:R-:W-:Y:S02]  /*5a40*/  ISETP.LT.AND P3, PT, R67, UR4, !P0 ;  /* 0x0000000443007c0c */ /* 0x000fe4000c761270 */
[----:B-1----:R-:W-:Y:S02]  /*5a50*/  SHF.R.U32.HI R0, RZ, 0x4, R0 ;  /* 0x00000004ff007819 */ /* 0x002fe40000011600 */
[----:B------:R-:W-:-:S02]  /*5a60*/  ISETP.LT.AND P0, PT, R66, UR4, !P0 ;  /* 0x0000000442007c0c */ /* 0x000fc4000c701270 */
[----:B------:R-:W-:Y:S02]  /*5a70*/  SGXT.U32 R16, R0, 0x4 ;  /* 0x000000040010781a */ /* 0x000fe40000000000 */
[----:B------:R-:W-:-:S03]  /*5a80*/  LEA R6, R67, R65, 0x7 ;  /* 0x0000004143067211 */ /* 0x000fc600078e38ff */
[----:B------:R-:W-:-:S05]  /*5a90*/  IMAD R0, R16, 0x110, R77 ;  /* 0x0000011010007824 */ /* 0x000fca00078e024d */
[----:B------:R-:W-:Y:S01]  /*5aa0*/  SHF.L.U32 R2, R0, 0x2, RZ ;  /* 0x0000000200027819 */ /* 0x000fe200000006ff */
[----:B------:R-:W-:Y:S04]  /*5ab0*/  STS.128 [R0.X4], R28 ;  /* 0x0000001c00007388 */ /* 0x000fe80000004c00 */
[----:B------:R-:W-:Y:S01]  /*5ac0*/  IMAD R16, R16, -0x330, R2 ;  /* 0xfffffcd010107824 */ /* 0x000fe200078e0202 */
[----:B------:R-:W-:Y:S01]  /*5ad0*/  STS.128 [R0.X4+0x110], R24 ;  /* 0x0001101800007388 */ /* 0x000fe20000004c00 */
[----:B------:R-:W-:-:S03]  /*5ae0*/  LEA R2, R69, R65, 0x7 ;  /* 0x0000004145027211 */ /* 0x000fc600078e38ff */
[----:B------:R-:W-:Y:S04]  /*5af0*/  STS.128 [R0.X4+0x220], R12 ;  /* 0x0002200c00007388 */ /* 0x000fe80000004c00 */
[----:B------:R-:W-:Y:S04]  /*5b00*/  STS.128 [R0.X4+0x330], R8 ;  /* 0x0003300800007388 */ /* 0x000fe80000004c00 */
[----:B------:R-:W-:Y:S06]  /*5b10*/  BAR.SYNC 0x0 ;  /* 0x0000000000007b1d */ /* 0x000fec0000000000 */
[----:B------:R-:W1:Y:S01]  /*5b20*/  LDS.128 R36, [R16] ;  /* 0x0000000010247984 */ /* 0x000e620000000c00 */
[----:B------:R-:W-:-:S03]  /*5b30*/  MOV R13, 0x4 ;  /* 0x00000004000d7802 */ /* 0x000fc60000000f00 */
[----:B------:R-:W2:Y:S02]  /*5b40*/  LDS.128 R20, [R16+0x1100] ;  /* 0x0011000010147984 */ /* 0x000ea40000000c00 */
[-C--:B------:R-:W-:Y:S02]  /*5b50*/  IMAD.WIDE R2, R2, R13.reuse, c[0x0][0x170] ;  /* 0x00005c0002027625 */ /* 0x080fe400078e020d */
[----:B------:R-:W3:Y:S02]  /*5b60*/  LDS.128 R32, [R16+0x2200] ;  /* 0x0022000010207984 */ /* 0x000ee40000000c00 */
[----:B------:R-:W-:-:S04]  /*5b70*/  IMAD.WIDE R4, R4, R13, c[0x0][0x170] ;  /* 0x00005c0004047625 */ /* 0x000fc800078e020d */
[----:B------:R-:W-:Y:S01]  /*5b80*/  IMAD.WIDE R6, R6, R13, c[0x0][0x170] ;  /* 0x00005c0006067625 */ /* 0x000fe200078e020d */
[----:B-1----:R1:W-:Y:S04]  /*5b90*/  @P1 STG.E.128 [R2.64], R36 ;  /* 0x0000002402001986 */ /* 0x0023e8000c101d0a */
[----:B--2---:R1:W-:Y:S04]  /*5ba0*/  @P2 STG.E.128 [R4.64], R20 ;  /* 0x0000001404002986 */ /* 0x0043e8000c101d0a */
[----:B---3--:R1:W-:Y:S01]  /*5bb0*/  @P3 STG.E.128 [R6.64], R32 ;  /* 0x0000002006003986 */ /* 0x0083e2000c101d0a */
[----:B------:R-:W-:Y:S05]  /*5bc0*/  @!P0 EXIT ;  /* 0x000000000000894d */ /* 0x000fea0003800000 */
[----:B------:R-:W2:Y:S01]  /*5bd0*/  LDS.128 R16, [R16+0x3300] ;  /* 0x0033000010107984 */ /* 0x000ea20000000c00 */
[----:B-1----:R-:W-:-:S05]  /*5be0*/  LEA R2, R66, R65, 0x7 ;  /* 0x0000004142027211 */ /* 0x002fca00078e38ff */
[----:B------:R-:W-:-:S05]  /*5bf0*/  IMAD.WIDE R2, R2, R13, c[0x0][0x170] ;  /* 0x00005c0002027625 */ /* 0x000fca00078e020d */
[----:B--2---:R-:W-:Y:S01]  /*5c00*/  STG.E.128 [R2.64], R16 ;  /* 0x0000001002007986 */ /* 0x004fe2000c101d0a */
[----:B------:R-:W-:Y:S05]  /*5c10*/  EXIT ;  /* 0x000000000000794d */ /* 0x000fea0003800000 */
.L_x_2:
[----:B------:R-:W-:-:S00]  /*5c20*/  BRA `(.L_x_2) ;  /* 0xfffffff000007947 */ /* 0x000fc0000383ffff */
[----:B------:R-:W-:-:S00]  /*5c30*/  NOP ;  /* 0x0000000000007918 */ /* 0x000fc00000000000 */
        /* <DEDUP_REMOVED lines=12> */
.L_x_3:


//--------------------- .nv.shared.triton_mm      --------------------------
	.section	.nv.shared.triton_mm,"aw",@nobits
	.align	16
